// auto-generated by cutlass_sweep.gemm — config: {"arch": "sm_100", "cluster_m": 2, "cluster_n": 1, "dtype": "e5m2", "stages": 4, "tile_k": 128, "tile_m": 256, "tile_n": 128}
#include "cutlass/cutlass.h"
#include "cutlass/gemm/collective/collective_builder.hpp"
#include "cutlass/gemm/device/gemm_universal_adapter.h"
#include "cutlass/gemm/kernel/gemm_universal.hpp"
#include "cutlass/epilogue/collective/collective_builder.hpp"

using ElemA = cutlass::float_e5m2_t;
using ElemB = cutlass::float_e5m2_t;
using ElemCD = cutlass::float_e5m2_t;
using Acc  = float;
using TileShape    = cute::Shape<cute::_256, cute::_128, cute::_128>;
using ClusterShape = cute::Shape<cute::_2, cute::_1, cute::_1>;

using CollectiveEpilogue = typename cutlass::epilogue::collective::CollectiveBuilder<
    cutlass::arch::Sm100, cutlass::arch::OpClassTensorOp,
    TileShape, ClusterShape,
    cutlass::epilogue::collective::EpilogueTileAuto,
    Acc, Acc,
    ElemCD, cutlass::layout::RowMajor, 128 / cutlass::sizeof_bits<ElemCD>::value,
    ElemCD, cutlass::layout::RowMajor, 128 / cutlass::sizeof_bits<ElemCD>::value,
    cutlass::epilogue::collective::EpilogueScheduleAuto
  >::CollectiveOp;

using CollectiveMainloop = typename cutlass::gemm::collective::CollectiveBuilder<
    cutlass::arch::Sm100, cutlass::arch::OpClassTensorOp,
    ElemA, cutlass::layout::RowMajor, 128 / cutlass::sizeof_bits<ElemA>::value,
    ElemB, cutlass::layout::ColumnMajor, 128 / cutlass::sizeof_bits<ElemB>::value,
    Acc,
    TileShape, ClusterShape,
    cutlass::gemm::collective::StageCount<4>,
    cutlass::gemm::collective::KernelScheduleAuto
  >::CollectiveOp;

using GemmKernel = cutlass::gemm::kernel::GemmUniversal<
    cute::Shape<int,int,int,int>,
    CollectiveMainloop,
    CollectiveEpilogue
>;
using Gemm = cutlass::gemm::device::GemmUniversalAdapter<GemmKernel>;

// Force the device kernel symbol into the cubin without needing a host main.
auto* _anchor = &cutlass::device_kernel<GemmKernel>;


// ===== COMPILED SASS (sm_100a) =====

	.target	sm_100a

	.elftype	@"ET_EXEC"


//--------------------- .note.nv.tkinfo           --------------------------
	.section	.note.nv.tkinfo,"",@"SHT_NOTE"
	.sectionflags	@"SHF_NOTE_NV_TKINFO"
	.tkinfo
        /*0018*/ 	.word	0x00000002
        /*0030*/ 	.string	""
        /*0030*/ 	.string	"ptxas"
        /*0030*/ 	.string	"Cuda compilation tools, release 13.0, V13.0.88"
        /*0030*/ 	.string	"Build cuda_13.0.r13.0/compiler.36424714_0"
        /*0030*/ 	.string	"-arch sm_100a -m 64 "



//--------------------- .note.nv.cuinfo           --------------------------
	.section	.note.nv.cuinfo,"",@"SHT_NOTE"
	.sectionflags	@"SHF_NOTE_NV_CUINFO"
        /*0018*/ 	.short	0x0002
        /*001a*/ 	.short	0x0064
        /*001c*/ 	.short	0x0082
	.zero		2


//--------------------- .nv.info                  --------------------------
	.section	.nv.info,"",@"SHT_CUDA_INFO"
	.align	4


	//----- nvinfo : EIATTR_REGCOUNT
	.align		4
        /*0000*/ 	.byte	0x04, 0x2f
        /*0002*/ 	.short	(.L_19 - .L_18)
	.align		4
.L_18:
        /*0004*/ 	.word	index@(_ZN7cutlass13device_kernelINS_4gemm6kernel13GemmUniversalIN4cute5tupleIJiiiiEEENS1_10collective13CollectiveMmaINS1_35MainloopSm100TmaUmmaWarpSpecializedILi4ELi2ELi4ENS5_IJNS4_1CILi2EEENSA_ILi1EEESC_EEEEENS5_IJNSA_ILi256EEENSA_ILi128EEESG_EEENS_12float_e5m2_tENS5_IJlSC_lEEESI_SJ_NS4_8TiledMMAINS4_8MMA_AtomIJNS4_10MMA_TraitsINS4_25SM100_MMA_F8F6F4_2x1SM_SSEJSI_SI_fSF_SG_NS4_17integral_constantINS4_4UMMA5MajorELSQ_0EEESR_NSO_INSP_7ScaleInELSS_0EEEST_EEEEEENS4_6LayoutINS5_IJSC_SC_SC_EEENS5_IJNSA_ILi0EEESY_SY_EEEEENS5_IJNS4_10UnderscoreES11_S11_EEEEENS4_18SM100_TMA_2SM_LOADENS4_14ComposedLayoutINS4_7SwizzleILi3ELi4ELi3EEENS4_18smem_ptr_flag_bitsILi8EEENSW_INS5_IJNSA_ILi8EEESG_EEENS5_IJSG_SC_EEEEEEEvNS4_8identityES14_S1E_vS1F_EENS_8epilogue10collective18CollectiveEpilogueINS1H_23Sm100TmaWarpSpecializedILi2ELi2ELi64ELb0ELb0EEEJNS5_IJSG_SG_SG_EEENS5_IJNSW_ISG_SC_EENSW_INSA_ILi64EEESC_EEEEESI_SJ_SI_SJ_NS1H_6fusion15FusionCallbacksIS1L_NS1R_17LinearCombinationISI_fSI_fLNS_15FloatRoundStyleE2EEES1M_S1Q_JEEENS4_5SM1004TMEM4LOAD26SM100_TMEM_LOAD_32dp32b64xENS4_13SM90_TMA_LOADENS15_INS16_ILi2ELi4ELi3EEES19_NSW_INS5_IJS1A_S1O_EEENS5_IJS1O_SC_EEEEEEENS4_39AutoVectorizingCopyWithAssumedAlignmentILi128EEENS4_14SM90_TMA_STOREES26_S28_S28_EEEvvEEEEvNT_6ParamsE)
        /*0008*/ 	.word	0x000000de


	//----- nvinfo : EIATTR_FRAME_SIZE
	.align		4
.L_19:
        /*000c*/ 	.byte	0x04, 0x11
        /*000e*/ 	.short	(.L_21 - .L_20)
	.align		4
.L_20:
        /*0010*/ 	.word	index@($__internal_2_$__cuda_sm10x_tcgen05_guardrail_trap_unallocated_columns_being_dealloced)
        /*0014*/ 	.word	0x00000000


	//----- nvinfo : EIATTR_FRAME_SIZE
	.align		4
.L_21:
        /*0018*/ 	.byte	0x04, 0x11
        /*001a*/ 	.short	(.L_23 - .L_22)
	.align		4
.L_22:
        /*001c*/ 	.word	index@($__internal_1_$__cuda_sm10x_tcgen05_guardrail_trap_phase_invalid_during_alloc)
        /*0020*/ 	.word	0x00000000


	//----- nvinfo : EIATTR_FRAME_SIZE
	.align		4
.L_23:
        /*0024*/ 	.byte	0x04, 0x11
        /*0026*/ 	.short	(.L_25 - .L_24)
	.align		4
.L_24:
        /*0028*/ 	.word	index@($__internal_0_$__cuda_sm10x_tcgen05_guardrail_trap_col_being_dealloced_not_returned_by_alloc)
        /*002c*/ 	.word	0x00000000


	//----- nvinfo : EIATTR_FRAME_SIZE
	.align		4
.L_25:
        /*0030*/ 	.byte	0x04, 0x11
        /*0032*/ 	.short	(.L_27 - .L_26)
	.align		4
.L_26:
        /*0034*/ 	.word	index@(_ZN7cutlass13device_kernelINS_4gemm6kernel13GemmUniversalIN4cute5tupleIJiiiiEEENS1_10collective13CollectiveMmaINS1_35MainloopSm100TmaUmmaWarpSpecializedILi4ELi2ELi4ENS5_IJNS4_1CILi2EEENSA_ILi1EEESC_EEEEENS5_IJNSA_ILi256EEENSA_ILi128EEESG_EEENS_12float_e5m2_tENS5_IJlSC_lEEESI_SJ_NS4_8TiledMMAINS4_8MMA_AtomIJNS4_10MMA_TraitsINS4_25SM100_MMA_F8F6F4_2x1SM_SSEJSI_SI_fSF_SG_NS4_17integral_constantINS4_4UMMA5MajorELSQ_0EEESR_NSO_INSP_7ScaleInELSS_0EEEST_EEEEEENS4_6LayoutINS5_IJSC_SC_SC_EEENS5_IJNSA_ILi0EEESY_SY_EEEEENS5_IJNS4_10UnderscoreES11_S11_EEEEENS4_18SM100_TMA_2SM_LOADENS4_14ComposedLayoutINS4_7SwizzleILi3ELi4ELi3EEENS4_18smem_ptr_flag_bitsILi8EEENSW_INS5_IJNSA_ILi8EEESG_EEENS5_IJSG_SC_EEEEEEEvNS4_8identityES14_S1E_vS1F_EENS_8epilogue10collective18CollectiveEpilogueINS1H_23Sm100TmaWarpSpecializedILi2ELi2ELi64ELb0ELb0EEEJNS5_IJSG_SG_SG_EEENS5_IJNSW_ISG_SC_EENSW_INSA_ILi64EEESC_EEEEESI_SJ_SI_SJ_NS1H_6fusion15FusionCallbacksIS1L_NS1R_17LinearCombinationISI_fSI_fLNS_15FloatRoundStyleE2EEES1M_S1Q_JEEENS4_5SM1004TMEM4LOAD26SM100_TMEM_LOAD_32dp32b64xENS4_13SM90_TMA_LOADENS15_INS16_ILi2ELi4ELi3EEES19_NSW_INS5_IJS1A_S1O_EEENS5_IJS1O_SC_EEEEEEENS4_39AutoVectorizingCopyWithAssumedAlignmentILi128EEENS4_14SM90_TMA_STOREES26_S28_S28_EEEvvEEEEvNT_6ParamsE)
        /*0038*/ 	.word	0x00000000


	//----- nvinfo : EIATTR_MIN_STACK_SIZE
	.align		4
.L_27:
        /*003c*/ 	.byte	0x04, 0x12
        /*003e*/ 	.short	(.L_29 - .L_28)
	.align		4
.L_28:
        /*0040*/ 	.word	index@(_ZN7cutlass13device_kernelINS_4gemm6kernel13GemmUniversalIN4cute5tupleIJiiiiEEENS1_10collective13CollectiveMmaINS1_35MainloopSm100TmaUmmaWarpSpecializedILi4ELi2ELi4ENS5_IJNS4_1CILi2EEENSA_ILi1EEESC_EEEEENS5_IJNSA_ILi256EEENSA_ILi128EEESG_EEENS_12float_e5m2_tENS5_IJlSC_lEEESI_SJ_NS4_8TiledMMAINS4_8MMA_AtomIJNS4_10MMA_TraitsINS4_25SM100_MMA_F8F6F4_2x1SM_SSEJSI_SI_fSF_SG_NS4_17integral_constantINS4_4UMMA5MajorELSQ_0EEESR_NSO_INSP_7ScaleInELSS_0EEEST_EEEEEENS4_6LayoutINS5_IJSC_SC_SC_EEENS5_IJNSA_ILi0EEESY_SY_EEEEENS5_IJNS4_10UnderscoreES11_S11_EEEEENS4_18SM100_TMA_2SM_LOADENS4_14ComposedLayoutINS4_7SwizzleILi3ELi4ELi3EEENS4_18smem_ptr_flag_bitsILi8EEENSW_INS5_IJNSA_ILi8EEESG_EEENS5_IJSG_SC_EEEEEEEvNS4_8identityES14_S1E_vS1F_EENS_8epilogue10collective18CollectiveEpilogueINS1H_23Sm100TmaWarpSpecializedILi2ELi2ELi64ELb0ELb0EEEJNS5_IJSG_SG_SG_EEENS5_IJNSW_ISG_SC_EENSW_INSA_ILi64EEESC_EEEEESI_SJ_SI_SJ_NS1H_6fusion15FusionCallbacksIS1L_NS1R_17LinearCombinationISI_fSI_fLNS_15FloatRoundStyleE2EEES1M_S1Q_JEEENS4_5SM1004TMEM4LOAD26SM100_TMEM_LOAD_32dp32b64xENS4_13SM90_TMA_LOADENS15_INS16_ILi2ELi4ELi3EEES19_NSW_INS5_IJS1A_S1O_EEENS5_IJS1O_SC_EEEEEEENS4_39AutoVectorizingCopyWithAssumedAlignmentILi128EEENS4_14SM90_TMA_STOREES26_S28_S28_EEEvvEEEEvNT_6ParamsE)
        /*0044*/ 	.word	0x00000000
.L_29:


//--------------------- .nv.compat                --------------------------
	.section	.nv.compat,"",@"SHT_CUDA_COMPAT_INFO"
	.align	4
        /*0000*/ 	.byte	0x02, 0x09, 0x01, 0x00, 0x02, 0x02, 0x02, 0x00, 0x02, 0x05, 0x05, 0x00, 0x03, 0x07, 0x01, 0x01
        /*0010*/ 	.byte	0x02, 0x03, 0x01, 0x00, 0x02, 0x06, 0x01, 0x00, 0x04, 0x0b, 0x08, 0x00, 0x09, 0x00, 0x00, 0x00
        /*0020*/ 	.byte	0x00, 0x00, 0x00, 0x00


//--------------------- .nv.info._ZN7cutlass13device_kernelINS_4gemm6kernel13GemmUniversalIN4cute5tupleIJiiiiEEENS1_10collective13CollectiveMmaINS1_35MainloopSm100TmaUmmaWarpSpecializedILi4ELi2ELi4ENS5_IJNS4_1CILi2EEENSA_ILi1EEESC_EEEEENS5_IJNSA_ILi256EEENSA_ILi128EEESG_EEENS_12float_e5m2_tENS5_IJlSC_lEEESI_SJ_NS4_8TiledMMAINS4_8MMA_AtomIJNS4_10MMA_TraitsINS4_25SM100_MMA_F8F6F4_2x1SM_SSEJSI_SI_fSF_SG_NS4_17integral_constantINS4_4UMMA5MajorELSQ_0EEESR_NSO_INSP_7ScaleInELSS_0EEEST_EEEEEENS4_6LayoutINS5_IJSC_SC_SC_EEENS5_IJNSA_ILi0EEESY_SY_EEEEENS5_IJNS4_10UnderscoreES11_S11_EEEEENS4_18SM100_TMA_2SM_LOADENS4_14ComposedLayoutINS4_7SwizzleILi3ELi4ELi3EEENS4_18smem_ptr_flag_bitsILi8EEENSW_INS5_IJNSA_ILi8EEESG_EEENS5_IJSG_SC_EEEEEEEvNS4_8identityES14_S1E_vS1F_EENS_8epilogue10collective18CollectiveEpilogueINS1H_23Sm100TmaWarpSpecializedILi2ELi2ELi64ELb0ELb0EEEJNS5_IJSG_SG_SG_EEENS5_IJNSW_ISG_SC_EENSW_INSA_ILi64EEESC_EEEEESI_SJ_SI_SJ_NS1H_6fusion15FusionCallbacksIS1L_NS1R_17LinearCombinationISI_fSI_fLNS_15FloatRoundStyleE2EEES1M_S1Q_JEEENS4_5SM1004TMEM4LOAD26SM100_TMEM_LOAD_32dp32b64xENS4_13SM90_TMA_LOADENS15_INS16_ILi2ELi4ELi3EEES19_NSW_INS5_IJS1A_S1O_EEENS5_IJS1O_SC_EEEEEEENS4_39AutoVectorizingCopyWithAssumedAlignmentILi128EEENS4_14SM90_TMA_STOREES26_S28_S28_EEEvvEEEEvNT_6ParamsE --------------------------
	.section	.nv.info._ZN7cutlass13device_kernelINS_4gemm6kernel13GemmUniversalIN4cute5tupleIJiiiiEEENS1_10collective13CollectiveMmaINS1_35MainloopSm100TmaUmmaWarpSpecializedILi4ELi2ELi4ENS5_IJNS4_1CILi2EEENSA_ILi1EEESC_EEEEENS5_IJNSA_ILi256EEENSA_ILi128EEESG_EEENS_12float_e5m2_tENS5_IJlSC_lEEESI_SJ_NS4_8TiledMMAINS4_8MMA_AtomIJNS4_10MMA_TraitsINS4_25SM100_MMA_F8F6F4_2x1SM_SSEJSI_SI_fSF_SG_NS4_17integral_constantINS4_4UMMA5MajorELSQ_0EEESR_NSO_INSP_7ScaleInELSS_0EEEST_EEEEEENS4_6LayoutINS5_IJSC_SC_SC_EEENS5_IJNSA_ILi0EEESY_SY_EEEEENS5_IJNS4_10UnderscoreES11_S11_EEEEENS4_18SM100_TMA_2SM_LOADENS4_14ComposedLayoutINS4_7SwizzleILi3ELi4ELi3EEENS4_18smem_ptr_flag_bitsILi8EEENSW_INS5_IJNSA_ILi8EEESG_EEENS5_IJSG_SC_EEEEEEEvNS4_8identityES14_S1E_vS1F_EENS_8epilogue10collective18CollectiveEpilogueINS1H_23Sm100TmaWarpSpecializedILi2ELi2ELi64ELb0ELb0EEEJNS5_IJSG_SG_SG_EEENS5_IJNSW_ISG_SC_EENSW_INSA_ILi64EEESC_EEEEESI_SJ_SI_SJ_NS1H_6fusion15FusionCallbacksIS1L_NS1R_17LinearCombinationISI_fSI_fLNS_15FloatRoundStyleE2EEES1M_S1Q_JEEENS4_5SM1004TMEM4LOAD26SM100_TMEM_LOAD_32dp32b64xENS4_13SM90_TMA_LOADENS15_INS16_ILi2ELi4ELi3EEES19_NSW_INS5_IJS1A_S1O_EEENS5_IJS1O_SC_EEEEEEENS4_39AutoVectorizingCopyWithAssumedAlignmentILi128EEENS4_14SM90_TMA_STOREES26_S28_S28_EEEvvEEEEvNT_6ParamsE,"",@"SHT_CUDA_INFO"
	.sectionflags	@""
	.align	4


	//----- nvinfo : EIATTR_CUDA_API_VERSION
	.align		4
        /*0000*/ 	.byte	0x04, 0x37
        /*0002*/ 	.short	(.L_31 - .L_30)
.L_30:
        /*0004*/ 	.word	0x00000082


	//----- nvinfo : EIATTR_KPARAM_INFO
	.align		4
.L_31:
        /*0008*/ 	.byte	0x04, 0x17
        /*000a*/ 	.short	(.L_33 - .L_32)
.L_32:
        /*000c*/ 	.word	0x00000000
        /*0010*/ 	.short	0x0000
        /*0012*/ 	.short	0x0000
        /*0014*/ 	.byte	0x00, 0xf0, 0x01, 0x20


	//----- nvinfo : EIATTR_AT_ENTRY_FRAGMENTS
	.align		4
.L_33:
        /*0018*/ 	.byte	0x04, 0x4f
        /*001a*/ 	.short	(.L_35 - .L_34)


	//   ....[0]....
.L_34:
        /*001c*/ 	.word	0x00000007


	//----- nvinfo : EIATTR_RESERVED_SMEM_USED
	.align		4
.L_35:
        /*0020*/ 	.byte	0x01, 0x41
	.zero		2


	//----- nvinfo : EIATTR_SPARSE_MMA_MASK
	.align		4
        /*0024*/ 	.byte	0x03, 0x50
        /*0026*/ 	.short	0x0000


	//----- nvinfo : EIATTR_TCGEN05_2CTA_USED
	.align		4
        /*0028*/ 	.byte	0x01, 0x52
	.zero		2


	//----- nvinfo : EIATTR_MAXREG_COUNT
	.align		4
        /*002c*/ 	.byte	0x03, 0x1b
        /*002e*/ 	.short	0x00ff


	//----- nvinfo : EIATTR_NUM_BARRIERS
	.align		4
        /*0030*/ 	.byte	0x02, 0x4c
        /*0032*/ 	.byte	0x07
	.zero		1


	//----- nvinfo : EIATTR_EXTERNS
	.align		4
        /*0034*/ 	.byte	0x04, 0x0f
        /*0036*/ 	.short	(.L_37 - .L_36)


	//   ....[0]....
	.align		4
.L_36:
        /*0038*/ 	.word	index@(__assertfail)


	//----- nvinfo : EIATTR_MERCURY_ISA_VERSION
	.align		4
.L_37:
        /*003c*/ 	.byte	0x03, 0x5f
        /*003e*/ 	.short	0x0101


	//----- nvinfo : EIATTR_INT_WARP_WIDE_INSTR_OFFSETS
	.align		4
        /*0040*/ 	.byte	0x04, 0x31
        /*0042*/ 	.short	(.L_39 - .L_38)


	//   ....[0]....
.L_38:
        /*0044*/ 	.word	0x00000cd0


	//   ....[1]....
        /*0048*/ 	.word	0x00000d70


	//   ....[2]....
        /*004c*/ 	.word	0x000020d0


	//   ....[3]....
        /*0050*/ 	.word	0x00003fb0


	//   ....[4]....
        /*0054*/ 	.word	0x00003fd0


	//   ....[5]....
        /*0058*/ 	.word	0x00004000


	//   ....[6]....
        /*005c*/ 	.word	0x00004930


	//   ....[7]....
        /*0060*/ 	.word	0x000049a0


	//   ....[8]....
        /*0064*/ 	.word	0x00004b80


	//   ....[9]....
        /*0068*/ 	.word	0x00004ce0


	//----- nvinfo : EIATTR_COOP_GROUP_MASK_REGIDS
	.align		4
.L_39:
        /*006c*/ 	.byte	0x04, 0x29
        /*006e*/ 	.short	(.L_41 - .L_40)


	//   ....[0]....
.L_40:
        /*0070*/ 	.word	0xffffffff


	//   ....[1]....
        /*0074*/ 	.word	0xffffffff


	//   ....[2]....
        /*0078*/ 	.word	0xffffffff


	//   ....[3]....
        /*007c*/ 	.word	0xffffffff


	//   ....[4]....
        /*0080*/ 	.word	0xffffffff


	//   ....[5]....
        /*0084*/ 	.word	0xffffffff


	//   ....[6]....
        /*0088*/ 	.word	0xffffffff


	//   ....[7]....
        /*008c*/ 	.word	0xffffffff


	//   ....[8]....
        /*0090*/ 	.word	0xffffffff


	//   ....[9]....
        /*0094*/ 	.word	0xffffffff


	//   ....[10]....
        /*0098*/ 	.word	0xffffffff


	//   ....[11]....
        /*009c*/ 	.word	0xffffffff


	//   ....[12]....
        /*00a0*/ 	.word	0xffffffff


	//   ....[13]....
        /*00a4*/ 	.word	0xffffffff


	//----- nvinfo : EIATTR_COOP_GROUP_INSTR_OFFSETS
	.align		4
.L_41:
        /*00a8*/ 	.byte	0x04, 0x28
        /*00aa*/ 	.short	(.L_43 - .L_42)


	//   ....[0]....
.L_42:
        /*00ac*/ 	.word	0x000000c0


	//   ....[1]....
        /*00b0*/ 	.word	0x00000500


	//   ....[2]....
        /*00b4*/ 	.word	0x00000680


	//   ....[3]....
        /*00b8*/ 	.word	0x000007d0


	//   ....[4]....
        /*00bc*/ 	.word	0x000008c0


	//   ....[5]....
        /*00c0*/ 	.word	0x00000a20


	//   ....[6]....
        /*00c4*/ 	.word	0x00000bb0


	//   ....[7]....
        /*00c8*/ 	.word	0x00000df0


	//   ....[8]....
        /*00cc*/ 	.word	0x00001fb0


	//   ....[9]....
        /*00d0*/ 	.word	0x00002d90


	//   ....[10]....
        /*00d4*/ 	.word	0x00003260


	//   ....[11]....
        /*00d8*/ 	.word	0x00003290


	//   ....[12]....
        /*00dc*/ 	.word	0x00003eb0


	//   ....[13]....
        /*00e0*/ 	.word	0x000040c0


	//----- nvinfo : EIATTR_VRC_CTA_INIT_COUNT
	.align		4
.L_43:
        /*00e4*/ 	.byte	0x02, 0x4a
        /*00e6*/ 	.byte	0x80
	.zero		1


	//----- nvinfo : EIATTR_SYSCALL_OFFSETS
	.align		4
        /*00e8*/ 	.byte	0x04, 0x46
        /*00ea*/ 	.short	(.L_45 - .L_44)


	//   ....[0]....
.L_44:
        /*00ec*/ 	.word	0x00005710


	//   ....[1]....
        /*00f0*/ 	.word	0x00005850


	//   ....[2]....
        /*00f4*/ 	.word	0x000060b0


	//   ....[3]....
        /*00f8*/ 	.word	0x000076c0


	//----- nvinfo : EIATTR_MBARRIER_INSTR_OFFSETS
	.align		4
.L_45:
        /*00fc*/ 	.byte	0x04, 0x39
        /*00fe*/ 	.short	(.L_47 - .L_46)


	//   ....[0]....
.L_46:
        /*0100*/ 	.word	0x000005f0
        /*0104*/ 	.word	0x000000ff
        /*0108*/ 	.word	0x00000000
        /*010c*/ 	.short	0x0100
        /*010e*/ 	.byte	0x08
	.zero		1


	//   ....[1]....
        /*0110*/ 	.word	0x00000600
        /*0114*/ 	.word	0x000000ff
        /*0118*/ 	.word	0x00000020
        /*011c*/ 	.short	0x0100
        /*011e*/ 	.byte	0x08
	.zero		1


	//   ....[2]....
        /*0120*/ 	.word	0x00000610
        /*0124*/ 	.word	0x000000ff
        /*0128*/ 	.word	0x00000008
        /*012c*/ 	.short	0x0100
        /*012e*/ 	.byte	0x08
	.zero		1


	//   ....[3]....
        /*0130*/ 	.word	0x00000620
        /*0134*/ 	.word	0x000000ff
        /*0138*/ 	.word	0x00000028
        /*013c*/ 	.short	0x0100
        /*013e*/ 	.byte	0x08
	.zero		1


	//   ....[4]....
        /*0140*/ 	.word	0x00000630
        /*0144*/ 	.word	0x000000ff
        /*0148*/ 	.word	0x00000010
        /*014c*/ 	.short	0x0100
        /*014e*/ 	.byte	0x08
	.zero		1


	//   ....[5]....
        /*0150*/ 	.word	0x00000640
        /*0154*/ 	.word	0x000000ff
        /*0158*/ 	.word	0x00000030
        /*015c*/ 	.short	0x0100
        /*015e*/ 	.byte	0x08
	.zero		1


	//   ....[6]....
        /*0160*/ 	.word	0x00000650
        /*0164*/ 	.word	0x000000ff
        /*0168*/ 	.word	0x00000018
        /*016c*/ 	.short	0x0100
        /*016e*/ 	.byte	0x08
	.zero		1


	//   ....[7]....
        /*0170*/ 	.word	0x00000660
        /*0174*/ 	.word	0x000000ff
        /*0178*/ 	.word	0x00000038
        /*017c*/ 	.short	0x0100
        /*017e*/ 	.byte	0x08
	.zero		1


	//   ....[8]....
        /*0180*/ 	.word	0x00000780
        /*0184*/ 	.word	0x000000ff
        /*0188*/ 	.word	0x00000040
        /*018c*/ 	.short	0x0100
        /*018e*/ 	.byte	0x09
	.zero		1


	//   ....[9]....
        /*0190*/ 	.word	0x00000790
        /*0194*/ 	.word	0x000000ff
        /*0198*/ 	.word	0x00000050
        /*019c*/ 	.short	0x0100
        /*019e*/ 	.byte	0x09
	.zero		1


	//   ....[10]....
        /*01a0*/ 	.word	0x000007a0
        /*01a4*/ 	.word	0x000000ff
        /*01a8*/ 	.word	0x00000048
        /*01ac*/ 	.short	0x0100
        /*01ae*/ 	.byte	0x09
	.zero		1


	//   ....[11]....
        /*01b0*/ 	.word	0x000007b0
        /*01b4*/ 	.word	0x000000ff
        /*01b8*/ 	.word	0x00000058
        /*01bc*/ 	.short	0x0100
        /*01be*/ 	.byte	0x09
	.zero		1


	//   ....[12]....
        /*01c0*/ 	.word	0x00000890
        /*01c4*/ 	.word	0x000000ff
        /*01c8*/ 	.word	0x00000060
        /*01cc*/ 	.short	0x0100
        /*01ce*/ 	.byte	0x08
	.zero		1


	//   ....[13]....
        /*01d0*/ 	.word	0x000008a0
        /*01d4*/ 	.word	0x000000ff
        /*01d8*/ 	.word	0x00000068
        /*01dc*/ 	.short	0x0100
        /*01de*/ 	.byte	0x08
	.zero		1


	//   ....[14]....
        /*01e0*/ 	.word	0x000009d0
        /*01e4*/ 	.word	0x000000ff
        /*01e8*/ 	.word	0x00000070
        /*01ec*/ 	.short	0x0100
        /*01ee*/ 	.byte	0x08
	.zero		1


	//   ....[15]....
        /*01f0*/ 	.word	0x000009e0
        /*01f4*/ 	.word	0x000000ff
        /*01f8*/ 	.word	0x00000080
        /*01fc*/ 	.short	0x0100
        /*01fe*/ 	.byte	0x08
	.zero		1


	//   ....[16]....
        /*0200*/ 	.word	0x000009f0
        /*0204*/ 	.word	0x000000ff
        /*0208*/ 	.word	0x00000078
        /*020c*/ 	.short	0x0100
        /*020e*/ 	.byte	0x08
	.zero		1


	//   ....[17]....
        /*0210*/ 	.word	0x00000a00
        /*0214*/ 	.word	0x000000ff
        /*0218*/ 	.word	0x00000088
        /*021c*/ 	.short	0x0100
        /*021e*/ 	.byte	0x08
	.zero		1


	//   ....[18]....
        /*0220*/ 	.word	0x00000b20
        /*0224*/ 	.word	0x000000ff
        /*0228*/ 	.word	0x00000090
        /*022c*/ 	.short	0x0100
        /*022e*/ 	.byte	0x09
	.zero		1


	//   ....[19]....
        /*0230*/ 	.word	0x00000b30
        /*0234*/ 	.word	0x000000ff
        /*0238*/ 	.word	0x000000b0
        /*023c*/ 	.short	0x0100
        /*023e*/ 	.byte	0x09
	.zero		1


	//   ....[20]....
        /*0240*/ 	.word	0x00000b40
        /*0244*/ 	.word	0x000000ff
        /*0248*/ 	.word	0x00000098
        /*024c*/ 	.short	0x0100
        /*024e*/ 	.byte	0x09
	.zero		1


	//   ....[21]....
        /*0250*/ 	.word	0x00000b50
        /*0254*/ 	.word	0x000000ff
        /*0258*/ 	.word	0x000000b8
        /*025c*/ 	.short	0x0100
        /*025e*/ 	.byte	0x09
	.zero		1


	//   ....[22]....
        /*0260*/ 	.word	0x00000b60
        /*0264*/ 	.word	0x000000ff
        /*0268*/ 	.word	0x000000a0
        /*026c*/ 	.short	0x0100
        /*026e*/ 	.byte	0x09
	.zero		1


	//   ....[23]....
        /*0270*/ 	.word	0x00000b70
        /*0274*/ 	.word	0x000000ff
        /*0278*/ 	.word	0x000000c0
        /*027c*/ 	.short	0x0100
        /*027e*/ 	.byte	0x09
	.zero		1


	//   ....[24]....
        /*0280*/ 	.word	0x00000b80
        /*0284*/ 	.word	0x000000ff
        /*0288*/ 	.word	0x000000a8
        /*028c*/ 	.short	0x0100
        /*028e*/ 	.byte	0x09
	.zero		1


	//   ....[25]....
        /*0290*/ 	.word	0x00000b90
        /*0294*/ 	.word	0x000000ff
        /*0298*/ 	.word	0x000000c8
        /*029c*/ 	.short	0x0100
        /*029e*/ 	.byte	0x09
	.zero		1


	//   ....[26]....
        /*02a0*/ 	.word	0x00000c80
        /*02a4*/ 	.word	0x000000ff
        /*02a8*/ 	.word	0x000000d0
        /*02ac*/ 	.short	0x0100
        /*02ae*/ 	.byte	0x08
	.zero		1


	//   ....[27]....
        /*02b0*/ 	.word	0x00000c90
        /*02b4*/ 	.word	0x000000ff
        /*02b8*/ 	.word	0x000000e0
        /*02bc*/ 	.short	0x0100
        /*02be*/ 	.byte	0x08
	.zero		1


	//   ....[28]....
        /*02c0*/ 	.word	0x00000ca0
        /*02c4*/ 	.word	0x000000ff
        /*02c8*/ 	.word	0x000000d8
        /*02cc*/ 	.short	0x0100
        /*02ce*/ 	.byte	0x08
	.zero		1


	//   ....[29]....
        /*02d0*/ 	.word	0x00000cb0
        /*02d4*/ 	.word	0x000000ff
        /*02d8*/ 	.word	0x000000e8
        /*02dc*/ 	.short	0x0100
        /*02de*/ 	.byte	0x08
	.zero		1


	//   ....[30]....
        /*02e0*/ 	.word	0x00000da0
        /*02e4*/ 	.word	0x000000ff
        /*02e8*/ 	.word	0x000000f0
        /*02ec*/ 	.short	0x0100
        /*02ee*/ 	.byte	0x06
	.zero		1


	//   ....[31]....
        /*02f0*/ 	.word	0x000017b0
        /*02f4*/ 	.word	0x00000003
        /*02f8*/ 	.word	0x000000e0
        /*02fc*/ 	.short	0x010a
        /*02fe*/ 	.byte	0xff
	.zero		1


	//   ....[32]....
        /*0300*/ 	.word	0x000017e0
        /*0304*/ 	.word	0x00000003
        /*0308*/ 	.word	0x000000d0
        /*030c*/ 	.short	0x0101
        /*030e*/ 	.byte	0xff
	.zero		1


	//   ....[33]....
        /*0310*/ 	.word	0x000018e0
        /*0314*/ 	.word	0x000000ff
        /*0318*/ 	.word	0x00000020
        /*031c*/ 	.short	0x010a
        /*031e*/ 	.byte	0x08
	.zero		1


	//   ....[34]....
        /*0320*/ 	.word	0x000019b0
        /*0324*/ 	.word	0x000000ff
        /*0328*/ 	.word	0x00000020
        /*032c*/ 	.short	0x010a
        /*032e*/ 	.byte	0x21
	.zero		1


	//   ....[35]....
        /*0330*/ 	.word	0x00001b60
        /*0334*/ 	.word	0x000000ff
        /*0338*/ 	.word	0x00000020
        /*033c*/ 	.short	0x010a
        /*033e*/ 	.byte	0x08
	.zero		1


	//   ....[36]....
        /*0340*/ 	.word	0x00001c60
        /*0344*/ 	.word	0x000000ff
        /*0348*/ 	.word	0x00000068
        /*034c*/ 	.short	0x0101
        /*034e*/ 	.byte	0x04
	.zero		1


	//   ....[37]....
        /*0350*/ 	.word	0x00001c80
        /*0354*/ 	.word	0x000000ff
        /*0358*/ 	.word	0x00000020
        /*035c*/ 	.short	0x010a
        /*035e*/ 	.byte	0x08
	.zero		1


	//   ....[38]....
        /*0360*/ 	.word	0x00001d00
        /*0364*/ 	.word	0x000000ff
        /*0368*/ 	.word	0x00000020
        /*036c*/ 	.short	0x010a
        /*036e*/ 	.byte	0x11
	.zero		1


	//   ....[39]....
        /*0370*/ 	.word	0x00001e90
        /*0374*/ 	.word	0x000000ff
        /*0378*/ 	.word	0x00000020
        /*037c*/ 	.short	0x010a
        /*037e*/ 	.byte	0x08
	.zero		1


	//   ....[40]....
        /*0380*/ 	.word	0x00001fe0
        /*0384*/ 	.word	0x00000002
        /*0388*/ 	.word	0x00000070
        /*038c*/ 	.short	0x010a
        /*038e*/ 	.byte	0xff
	.zero		1


	//   ....[41]....
        /*0390*/ 	.word	0x000020a0
        /*0394*/ 	.word	0x00000002
        /*0398*/ 	.word	0x00000000
        /*039c*/ 	.short	0x0101
        /*039e*/ 	.byte	0xff
	.zero		1


	//   ....[42]....
        /*03a0*/ 	.word	0x00002600
        /*03a4*/ 	.word	0x000000ff
        /*03a8*/ 	.word	0x00000000
        /*03ac*/ 	.short	0x010a
        /*03ae*/ 	.byte	0x05
	.zero		1


	//   ....[43]....
        /*03b0*/ 	.word	0x00002690
        /*03b4*/ 	.word	0x000000ff
        /*03b8*/ 	.word	0x00000000
        /*03bc*/ 	.short	0x010a
        /*03be*/ 	.byte	0x05
	.zero		1


	//   ....[44]....
        /*03c0*/ 	.word	0x00002720
        /*03c4*/ 	.word	0x000000ff
        /*03c8*/ 	.word	0x00000000
        /*03cc*/ 	.short	0x010a
        /*03ce*/ 	.byte	0x05
	.zero		1


	//   ....[45]....
        /*03d0*/ 	.word	0x000027c0
        /*03d4*/ 	.word	0x00000000
        /*03d8*/ 	.word	0x00000000
        /*03dc*/ 	.short	0x010a
        /*03de*/ 	.byte	0xff
	.zero		1


	//   ....[46]....
        /*03e0*/ 	.word	0x000028f0
        /*03e4*/ 	.word	0x00000000
        /*03e8*/ 	.word	0x000000d0
        /*03ec*/ 	.short	0x010a
        /*03ee*/ 	.byte	0xff
	.zero		1


	//   ....[47]....
        /*03f0*/ 	.word	0x00002960
        /*03f4*/ 	.word	0x00000004
        /*03f8*/ 	.word	0x00000000
        /*03fc*/ 	.short	0x0101
        /*03fe*/ 	.byte	0xff
	.zero		1


	//   ....[48]....
        /*0400*/ 	.word	0x00002980
        /*0404*/ 	.word	0x000000ff
        /*0408*/ 	.word	0x00000080
        /*040c*/ 	.short	0x010a
        /*040e*/ 	.byte	0x05
	.zero		1


	//   ....[49]....
        /*0410*/ 	.word	0x00002aa0
        /*0414*/ 	.word	0x00000000
        /*0418*/ 	.word	0x00000070
        /*041c*/ 	.short	0x010a
        /*041e*/ 	.byte	0xff
	.zero		1


	//   ....[50]....
        /*0420*/ 	.word	0x00002ba0
        /*0424*/ 	.word	0x00000000
        /*0428*/ 	.word	0x00000000
        /*042c*/ 	.short	0x0101
        /*042e*/ 	.byte	0xff
	.zero		1


	//   ....[51]....
        /*0430*/ 	.word	0x00002c30
        /*0434*/ 	.word	0x000000ff
        /*0438*/ 	.word	0x00000080
        /*043c*/ 	.short	0x0106
        /*043e*/ 	.byte	0x05
	.zero		1


	//   ....[52]....
        /*0440*/ 	.word	0x00002c50
        /*0444*/ 	.word	0x000000ff
        /*0448*/ 	.word	0x00000080
        /*044c*/ 	.short	0x010a
        /*044e*/ 	.byte	0x05
	.zero		1


	//   ....[53]....
        /*0450*/ 	.word	0x00002ce0
        /*0454*/ 	.word	0x000000ff
        /*0458*/ 	.word	0x00000080
        /*045c*/ 	.short	0x0106
        /*045e*/ 	.byte	0x04
	.zero		1


	//   ....[54]....
        /*0460*/ 	.word	0x00002d20
        /*0464*/ 	.word	0x00000000
        /*0468*/ 	.word	0x00000080
        /*046c*/ 	.short	0x010a
        /*046e*/ 	.byte	0xff
	.zero		1


	//   ....[55]....
        /*0470*/ 	.word	0x00002f60
        /*0474*/ 	.word	0x000000ff
        /*0478*/ 	.word	0x00000008
        /*047c*/ 	.short	0x010a
        /*047e*/ 	.byte	0x06
	.zero		1


	//   ....[56]....
        /*0480*/ 	.word	0x00002f80
        /*0484*/ 	.word	0x000000ff
        /*0488*/ 	.word	0x00000008
        /*048c*/ 	.short	0x010a
        /*048e*/ 	.byte	0x06
	.zero		1


	//   ....[57]....
        /*0490*/ 	.word	0x00003110
        /*0494*/ 	.word	0x000000ff
        /*0498*/ 	.word	0x00000008
        /*049c*/ 	.short	0x010a
        /*049e*/ 	.byte	0x06
	.zero		1


	//   ....[58]....
        /*04a0*/ 	.word	0x00003130
        /*04a4*/ 	.word	0x000000ff
        /*04a8*/ 	.word	0x00000008
        /*04ac*/ 	.short	0x010a
        /*04ae*/ 	.byte	0x06
	.zero		1


	//   ....[59]....
        /*04b0*/ 	.word	0x000031f0
        /*04b4*/ 	.word	0x000000ff
        /*04b8*/ 	.word	0x00000000
        /*04bc*/ 	.short	0x0101
        /*04be*/ 	.byte	0x07
	.zero		1


	//   ....[60]....
        /*04c0*/ 	.word	0x00003530
        /*04c4*/ 	.word	0x00000000
        /*04c8*/ 	.word	0x00000070
        /*04cc*/ 	.short	0x010a
        /*04ce*/ 	.byte	0xff
	.zero		1


	//   ....[61]....
        /*04d0*/ 	.word	0x000035f0
        /*04d4*/ 	.word	0x00000000
        /*04d8*/ 	.word	0x00000000
        /*04dc*/ 	.short	0x0101
        /*04de*/ 	.byte	0xff
	.zero		1


	//   ....[62]....
        /*04e0*/ 	.word	0x000036b0
        /*04e4*/ 	.word	0x000000ff
        /*04e8*/ 	.word	0x00000000
        /*04ec*/ 	.short	0x010a
        /*04ee*/ 	.byte	0x08
	.zero		1


	//   ....[63]....
        /*04f0*/ 	.word	0x000036c0
        /*04f4*/ 	.word	0x000000ff
        /*04f8*/ 	.word	0x000000b0
        /*04fc*/ 	.short	0x010a
        /*04fe*/ 	.byte	0x09
	.zero		1


	//   ....[64]....
        /*0500*/ 	.word	0x00003770
        /*0504*/ 	.word	0x000000ff
        /*0508*/ 	.word	0x00000000
        /*050c*/ 	.short	0x010a
        /*050e*/ 	.byte	0x08
	.zero		1


	//   ....[65]....
        /*0510*/ 	.word	0x000038a0
        /*0514*/ 	.word	0x000000ff
        /*0518*/ 	.word	0x00000000
        /*051c*/ 	.short	0x010a
        /*051e*/ 	.byte	0x1e
	.zero		1


	//   ....[66]....
        /*0520*/ 	.word	0x00003ba0
        /*0524*/ 	.word	0x000000ff
        /*0528*/ 	.word	0x00000000
        /*052c*/ 	.short	0x010a
        /*052e*/ 	.byte	0x08
	.zero		1


	//   ....[67]....
        /*0530*/ 	.word	0x00003c30
        /*0534*/ 	.word	0x000000ff
        /*0538*/ 	.word	0x00000000
        /*053c*/ 	.short	0x010a
        /*053e*/ 	.byte	0x08
	.zero		1


	//   ....[68]....
        /*0540*/ 	.word	0x00003cc0
        /*0544*/ 	.word	0x000000ff
        /*0548*/ 	.word	0x00000000
        /*054c*/ 	.short	0x010a
        /*054e*/ 	.byte	0x08
	.zero		1


	//   ....[69]....
        /*0550*/ 	.word	0x00003d60
        /*0554*/ 	.word	0x00000000
        /*0558*/ 	.word	0x00000000
        /*055c*/ 	.short	0x010a
        /*055e*/ 	.byte	0xff
	.zero		1


	//   ....[70]....
        /*0560*/ 	.word	0x00003da0
        /*0564*/ 	.word	0x00000000
        /*0568*/ 	.word	0x00000000
        /*056c*/ 	.short	0x010a
        /*056e*/ 	.byte	0xff
	.zero		1


	//   ....[71]....
        /*0570*/ 	.word	0x00003e10
        /*0574*/ 	.word	0x000000ff
        /*0578*/ 	.word	0x00000000
        /*057c*/ 	.short	0x0101
        /*057e*/ 	.byte	0x05
	.zero		1


	//   ....[72]....
        /*0580*/ 	.word	0x00003e50
        /*0584*/ 	.word	0x000000ff
        /*0588*/ 	.word	0x000000f0
        /*058c*/ 	.short	0x010a
        /*058e*/ 	.byte	0x07
	.zero		1


	//   ....[73]....
        /*0590*/ 	.word	0x00003ea0
        /*0594*/ 	.word	0x000000ff
        /*0598*/ 	.word	0x00000000
        /*059c*/ 	.short	0x0101
        /*059e*/ 	.byte	0x05
	.zero		1


	//   ....[74]....
        /*05a0*/ 	.word	0x000042d0
        /*05a4*/ 	.word	0x00000000
        /*05a8*/ 	.word	0x00000070
        /*05ac*/ 	.short	0x010a
        /*05ae*/ 	.byte	0xff
	.zero		1


	//   ....[75]....
        /*05b0*/ 	.word	0x00004390
        /*05b4*/ 	.word	0x00000000
        /*05b8*/ 	.word	0x00000000
        /*05bc*/ 	.short	0x0101
        /*05be*/ 	.byte	0xff
	.zero		1


	//   ....[76]....
        /*05c0*/ 	.word	0x000046b0
        /*05c4*/ 	.word	0x000000ff
        /*05c8*/ 	.word	0x00000068
        /*05cc*/ 	.short	0x010a
        /*05ce*/ 	.byte	0x06
	.zero		1


	//   ....[77]....
        /*05d0*/ 	.word	0x000048a0
        /*05d4*/ 	.word	0x000000ff
        /*05d8*/ 	.word	0x00000050
        /*05dc*/ 	.short	0x010a
        /*05de*/ 	.byte	0x06
	.zero		1


	//   ....[78]....
        /*05e0*/ 	.word	0x00004a70
        /*05e4*/ 	.word	0x000000ff
        /*05e8*/ 	.word	0x00000040
        /*05ec*/ 	.short	0x010b
        /*05ee*/ 	.byte	0x06
	.zero		1


	//   ....[79]....
        /*05f0*/ 	.word	0x00004ae0
        /*05f4*/ 	.word	0x000000ff
        /*05f8*/ 	.word	0x00000000
        /*05fc*/ 	.short	0x0101
        /*05fe*/ 	.byte	0x08
	.zero		1


	//   ....[80]....
        /*0600*/ 	.word	0x00004b10
        /*0604*/ 	.word	0x000000ff
        /*0608*/ 	.word	0x00000058
        /*060c*/ 	.short	0x010a
        /*060e*/ 	.byte	0x06
	.zero		1


	//   ....[81]....
        /*0610*/ 	.word	0x00004d20
        /*0614*/ 	.word	0x000000ff
        /*0618*/ 	.word	0x00000048
        /*061c*/ 	.short	0x010b
        /*061e*/ 	.byte	0x06
	.zero		1


	//   ....[82]....
        /*0620*/ 	.word	0x00004d40
        /*0624*/ 	.word	0x000000ff
        /*0628*/ 	.word	0x00000000
        /*062c*/ 	.short	0x0101
        /*062e*/ 	.byte	0x0d
	.zero		1


	//   ....[83]....
        /*0630*/ 	.word	0x00004d70
        /*0634*/ 	.word	0x000000ff
        /*0638*/ 	.word	0x00000050
        /*063c*/ 	.short	0x010a
        /*063e*/ 	.byte	0x06
	.zero		1


	//   ....[84]....
        /*0640*/ 	.word	0x00004db0
        /*0644*/ 	.word	0x00000000
        /*0648*/ 	.word	0x00000058
        /*064c*/ 	.short	0x010a
        /*064e*/ 	.byte	0xff
	.zero		1


	//   ....[85]....
        /*0650*/ 	.word	0x000050e0
        /*0654*/ 	.word	0x00000000
        /*0658*/ 	.word	0x00000070
        /*065c*/ 	.short	0x010a
        /*065e*/ 	.byte	0xff
	.zero		1


	//   ....[86]....
        /*0660*/ 	.word	0x000051f0
        /*0664*/ 	.word	0x00000000
        /*0668*/ 	.word	0x00000000
        /*066c*/ 	.short	0x0101
        /*066e*/ 	.byte	0xff
	.zero		1


	//   ....[87]....
        /*0670*/ 	.word	0x00005c50
        /*0674*/ 	.word	0x00000003
        /*0678*/ 	.word	0x00000040
        /*067c*/ 	.short	0x010a
        /*067e*/ 	.byte	0xff
	.zero		1


	//   ....[88]....
        /*0680*/ 	.word	0x00005c90
        /*0684*/ 	.word	0x000000c3
        /*0688*/ 	.word	0x00000090
        /*068c*/ 	.short	0x010a
        /*068e*/ 	.byte	0xff
	.zero		1


	//   ....[89]....
        /*0690*/ 	.word	0x00005dc0
        /*0694*/ 	.word	0x00000003
        /*0698*/ 	.word	0x00000040
        /*069c*/ 	.short	0x010a
        /*069e*/ 	.byte	0xff
	.zero		1


	//   ....[90]....
        /*06a0*/ 	.word	0x00005f20
        /*06a4*/ 	.word	0x00000000
        /*06a8*/ 	.word	0x00000000
        /*06ac*/ 	.short	0x0101
        /*06ae*/ 	.byte	0xff
	.zero		1


	//   ....[91]....
        /*06b0*/ 	.word	0x00005f80
        /*06b4*/ 	.word	0x000000c3
        /*06b8*/ 	.word	0x00000090
        /*06bc*/ 	.short	0x010a
        /*06be*/ 	.byte	0xff
	.zero		1


	//   ....[92]....
        /*06c0*/ 	.word	0x00007330
        /*06c4*/ 	.word	0x000000d8
        /*06c8*/ 	.word	0x00000040
        /*06cc*/ 	.short	0x010a
        /*06ce*/ 	.byte	0xff
	.zero		1


	//   ....[93]....
        /*06d0*/ 	.word	0x00007400
        /*06d4*/ 	.word	0x000000d8
        /*06d8*/ 	.word	0x00000040
        /*06dc*/ 	.short	0x010a
        /*06de*/ 	.byte	0xff
	.zero		1


	//   ....[94]....
        /*06e0*/ 	.word	0x00007560
        /*06e4*/ 	.word	0x00000002
        /*06e8*/ 	.word	0x00000000
        /*06ec*/ 	.short	0x0101
        /*06ee*/ 	.byte	0xff
	.zero		1


	//   ....[95]....
        /*06f0*/ 	.word	0x00007970
        /*06f4*/ 	.word	0x000000c3
        /*06f8*/ 	.word	0x00000000
        /*06fc*/ 	.short	0x0101
        /*06fe*/ 	.byte	0xff
	.zero		1


	//   ....[96]....
        /*0700*/ 	.word	0x000089c0
        /*0704*/ 	.word	0x00000003
        /*0708*/ 	.word	0x000000e0
        /*070c*/ 	.short	0x010a
        /*070e*/ 	.byte	0xff
	.zero		1


	//   ....[97]....
        /*0710*/ 	.word	0x00008a20
        /*0714*/ 	.word	0x00000002
        /*0718*/ 	.word	0x00000020
        /*071c*/ 	.short	0x010a
        /*071e*/ 	.byte	0xff
	.zero		1


	//   ....[98]....
        /*0720*/ 	.word	0x00008a80
        /*0724*/ 	.word	0x00000002
        /*0728*/ 	.word	0x00000020
        /*072c*/ 	.short	0x010a
        /*072e*/ 	.byte	0xff
	.zero		1


	//   ....[99]....
        /*0730*/ 	.word	0x00008ad0
        /*0734*/ 	.word	0x00000002
        /*0738*/ 	.word	0x00000070
        /*073c*/ 	.short	0x010a
        /*073e*/ 	.byte	0xff
	.zero		1


	//   ....[100]....
        /*0740*/ 	.word	0x00008b30
        /*0744*/ 	.word	0x00000000
        /*0748*/ 	.word	0x00000000
        /*074c*/ 	.short	0x010a
        /*074e*/ 	.byte	0xff
	.zero		1


	//   ....[101]....
        /*0750*/ 	.word	0x00008b90
        /*0754*/ 	.word	0x00000000
        /*0758*/ 	.word	0x00000000
        /*075c*/ 	.short	0x010a
        /*075e*/ 	.byte	0xff
	.zero		1


	//   ....[102]....
        /*0760*/ 	.word	0x00008bf0
        /*0764*/ 	.word	0x00000000
        /*0768*/ 	.word	0x00000000
        /*076c*/ 	.short	0x010a
        /*076e*/ 	.byte	0xff
	.zero		1


	//   ....[103]....
        /*0770*/ 	.word	0x00008c40
        /*0774*/ 	.word	0x00000000
        /*0778*/ 	.word	0x000000d0
        /*077c*/ 	.short	0x010a
        /*077e*/ 	.byte	0xff
	.zero		1


	//   ....[104]....
        /*0780*/ 	.word	0x00008ca0
        /*0784*/ 	.word	0x00000000
        /*0788*/ 	.word	0x00000080
        /*078c*/ 	.short	0x010a
        /*078e*/ 	.byte	0xff
	.zero		1


	//   ....[105]....
        /*0790*/ 	.word	0x00008cf0
        /*0794*/ 	.word	0x00000000
        /*0798*/ 	.word	0x00000070
        /*079c*/ 	.short	0x010a
        /*079e*/ 	.byte	0xff
	.zero		1


	//   ....[106]....
        /*07a0*/ 	.word	0x00008d50
        /*07a4*/ 	.word	0x00000000
        /*07a8*/ 	.word	0x00000080
        /*07ac*/ 	.short	0x010a
        /*07ae*/ 	.byte	0xff
	.zero		1


	//   ....[107]....
        /*07b0*/ 	.word	0x00008db0
        /*07b4*/ 	.word	0x00000004
        /*07b8*/ 	.word	0x00000008
        /*07bc*/ 	.short	0x010a
        /*07be*/ 	.byte	0xff
	.zero		1


	//   ....[108]....
        /*07c0*/ 	.word	0x00008e90
        /*07c4*/ 	.word	0x00000002
        /*07c8*/ 	.word	0x00000008
        /*07cc*/ 	.short	0x010a
        /*07ce*/ 	.byte	0xff
	.zero		1


	//   ....[109]....
        /*07d0*/ 	.word	0x00008ee0
        /*07d4*/ 	.word	0x00000000
        /*07d8*/ 	.word	0x00000070
        /*07dc*/ 	.short	0x010a
        /*07de*/ 	.byte	0xff
	.zero		1


	//   ....[110]....
        /*07e0*/ 	.word	0x00008f40
        /*07e4*/ 	.word	0x00000000
        /*07e8*/ 	.word	0x000000b0
        /*07ec*/ 	.short	0x010a
        /*07ee*/ 	.byte	0xff
	.zero		1


	//   ....[111]....
        /*07f0*/ 	.word	0x00008fa0
        /*07f4*/ 	.word	0x00000000
        /*07f8*/ 	.word	0x00000000
        /*07fc*/ 	.short	0x010a
        /*07fe*/ 	.byte	0xff
	.zero		1


	//   ....[112]....
        /*0800*/ 	.word	0x00009000
        /*0804*/ 	.word	0x00000000
        /*0808*/ 	.word	0x00000000
        /*080c*/ 	.short	0x010a
        /*080e*/ 	.byte	0xff
	.zero		1


	//   ....[113]....
        /*0810*/ 	.word	0x00009060
        /*0814*/ 	.word	0x00000000
        /*0818*/ 	.word	0x00000000
        /*081c*/ 	.short	0x010a
        /*081e*/ 	.byte	0xff
	.zero		1


	//   ....[114]....
        /*0820*/ 	.word	0x000090c0
        /*0824*/ 	.word	0x00000000
        /*0828*/ 	.word	0x00000000
        /*082c*/ 	.short	0x010a
        /*082e*/ 	.byte	0xff
	.zero		1


	//   ....[115]....
        /*0830*/ 	.word	0x00009120
        /*0834*/ 	.word	0x00000000
        /*0838*/ 	.word	0x000000f0
        /*083c*/ 	.short	0x010a
        /*083e*/ 	.byte	0xff
	.zero		1


	//   ....[116]....
        /*0840*/ 	.word	0x00009170
        /*0844*/ 	.word	0x00000000
        /*0848*/ 	.word	0x00000070
        /*084c*/ 	.short	0x010a
        /*084e*/ 	.byte	0xff
	.zero		1


	//   ....[117]....
        /*0850*/ 	.word	0x000091d0
        /*0854*/ 	.word	0x00000000
        /*0858*/ 	.word	0x00000068
        /*085c*/ 	.short	0x010a
        /*085e*/ 	.byte	0xff
	.zero		1


	//   ....[118]....
        /*0860*/ 	.word	0x00009230
        /*0864*/ 	.word	0x00000003
        /*0868*/ 	.word	0x00000050
        /*086c*/ 	.short	0x010a
        /*086e*/ 	.byte	0xff
	.zero		1


	//   ....[119]....
        /*0870*/ 	.word	0x00009290
        /*0874*/ 	.word	0x00000003
        /*0878*/ 	.word	0x00000058
        /*087c*/ 	.short	0x010a
        /*087e*/ 	.byte	0xff
	.zero		1


	//   ....[120]....
        /*0880*/ 	.word	0x000092f0
        /*0884*/ 	.word	0x00000000
        /*0888*/ 	.word	0x00000050
        /*088c*/ 	.short	0x010a
        /*088e*/ 	.byte	0xff
	.zero		1


	//   ....[121]....
        /*0890*/ 	.word	0x00009340
        /*0894*/ 	.word	0x00000000
        /*0898*/ 	.word	0x00000070
        /*089c*/ 	.short	0x010a
        /*089e*/ 	.byte	0xff
	.zero		1


	//   ....[122]....
        /*08a0*/ 	.word	0x00009390
        /*08a4*/ 	.word	0x00000003
        /*08a8*/ 	.word	0x00000040
        /*08ac*/ 	.short	0x010a
        /*08ae*/ 	.byte	0xff
	.zero		1


	//   ....[123]....
        /*08b0*/ 	.word	0x000093e0
        /*08b4*/ 	.word	0x000000c3
        /*08b8*/ 	.word	0x00000090
        /*08bc*/ 	.short	0x010a
        /*08be*/ 	.byte	0xff
	.zero		1


	//   ....[124]....
        /*08c0*/ 	.word	0x00009430
        /*08c4*/ 	.word	0x000000d8
        /*08c8*/ 	.word	0x00000040
        /*08cc*/ 	.short	0x010a
        /*08ce*/ 	.byte	0xff
	.zero		1


	//----- nvinfo : EIATTR_NUM_MBARRIERS
	.align		4
.L_47:
        /*08d0*/ 	.byte	0x03, 0x38
        /*08d2*/ 	.short	0x001f


	//----- nvinfo : EIATTR_EXIT_INSTR_OFFSETS
	.align		4
        /*08d4*/ 	.byte	0x04, 0x1c
        /*08d6*/ 	.short	(.L_49 - .L_48)


	//   ....[0]....
.L_48:
        /*08d8*/ 	.word	0x000027f0


	//   ....[1]....
        /*08dc*/ 	.word	0x00002cf0


	//   ....[2]....
        /*08e0*/ 	.word	0x00002d50


	//   ....[3]....
        /*08e4*/ 	.word	0x000040d0


	//   ....[4]....
        /*08e8*/ 	.word	0x00004de0


	//   ....[5]....
        /*08ec*/ 	.word	0x00004e20


	//   ....[6]....
        /*08f0*/ 	.word	0x000089b0


	//----- nvinfo : EIATTR_MAX_THREADS
	.align		4
.L_49:
        /*08f4*/ 	.byte	0x04, 0x05
        /*08f6*/ 	.short	(.L_51 - .L_50)
.L_50:
        /*08f8*/ 	.word	0x00000100
        /*08fc*/ 	.word	0x00000001
        /*0900*/ 	.word	0x00000001


	//----- nvinfo : EIATTR_CRS_STACK_SIZE
	.align		4
.L_51:
        /*0904*/ 	.byte	0x04, 0x1e
        /*0906*/ 	.short	(.L_53 - .L_52)
.L_52:
        /*0908*/ 	.word	0x00000000


	//----- nvinfo : EIATTR_CBANK_PARAM_SIZE
	.align		4
.L_53:
        /*090c*/ 	.byte	0x03, 0x19
        /*090e*/ 	.short	0x0800


	//----- nvinfo : EIATTR_PARAM_CBANK
	.align		4
        /*0910*/ 	.byte	0x04, 0x0a
        /*0912*/ 	.short	(.L_55 - .L_54)
	.align		4
.L_54:
        /*0914*/ 	.word	index@(.nv.constant0._ZN7cutlass13device_kernelINS_4gemm6kernel13GemmUniversalIN4cute5tupleIJiiiiEEENS1_10collective13CollectiveMmaINS1_35MainloopSm100TmaUmmaWarpSpecializedILi4ELi2ELi4ENS5_IJNS4_1CILi2EEENSA_ILi1EEESC_EEEEENS5_IJNSA_ILi256EEENSA_ILi128EEESG_EEENS_12float_e5m2_tENS5_IJlSC_lEEESI_SJ_NS4_8TiledMMAINS4_8MMA_AtomIJNS4_10MMA_TraitsINS4_25SM100_MMA_F8F6F4_2x1SM_SSEJSI_SI_fSF_SG_NS4_17integral_constantINS4_4UMMA5MajorELSQ_0EEESR_NSO_INSP_7ScaleInELSS_0EEEST_EEEEEENS4_6LayoutINS5_IJSC_SC_SC_EEENS5_IJNSA_ILi0EEESY_SY_EEEEENS5_IJNS4_10UnderscoreES11_S11_EEEEENS4_18SM100_TMA_2SM_LOADENS4_14ComposedLayoutINS4_7SwizzleILi3ELi4ELi3EEENS4_18smem_ptr_flag_bitsILi8EEENSW_INS5_IJNSA_ILi8EEESG_EEENS5_IJSG_SC_EEEEEEEvNS4_8identityES14_S1E_vS1F_EENS_8epilogue10collective18CollectiveEpilogueINS1H_23Sm100TmaWarpSpecializedILi2ELi2ELi64ELb0ELb0EEEJNS5_IJSG_SG_SG_EEENS5_IJNSW_ISG_SC_EENSW_INSA_ILi64EEESC_EEEEESI_SJ_SI_SJ_NS1H_6fusion15FusionCallbacksIS1L_NS1R_17LinearCombinationISI_fSI_fLNS_15FloatRoundStyleE2EEES1M_S1Q_JEEENS4_5SM1004TMEM4LOAD26SM100_TMEM_LOAD_32dp32b64xENS4_13SM90_TMA_LOADENS15_INS16_ILi2ELi4ELi3EEES19_NSW_INS5_IJS1A_S1O_EEENS5_IJS1O_SC_EEEEEEENS4_39AutoVectorizingCopyWithAssumedAlignmentILi128EEENS4_14SM90_TMA_STOREES26_S28_S28_EEEvvEEEEvNT_6ParamsE)
        /*0918*/ 	.short	0x0380
        /*091a*/ 	.short	0x0800


	//----- nvinfo : EIATTR_SW_WAR
	.align		4
.L_55:
        /*091c*/ 	.byte	0x04, 0x36
        /*091e*/ 	.short	(.L_57 - .L_56)
.L_56:
        /*0920*/ 	.word	0x00000008
.L_57:


//--------------------- .nv.callgraph             --------------------------
	.section	.nv.callgraph,"",@"SHT_CUDA_CALLGRAPH"
	.align	4
	.sectionentsize	8
	.align		4
        /*0000*/ 	.word	0x00000000
	.align		4
        /*0004*/ 	.word	0xffffffff
	.align		4
        /*0008*/ 	.word	index@(_ZN7cutlass13device_kernelINS_4gemm6kernel13GemmUniversalIN4cute5tupleIJiiiiEEENS1_10collective13CollectiveMmaINS1_35MainloopSm100TmaUmmaWarpSpecializedILi4ELi2ELi4ENS5_IJNS4_1CILi2EEENSA_ILi1EEESC_EEEEENS5_IJNSA_ILi256EEENSA_ILi128EEESG_EEENS_12float_e5m2_tENS5_IJlSC_lEEESI_SJ_NS4_8TiledMMAINS4_8MMA_AtomIJNS4_10MMA_TraitsINS4_25SM100_MMA_F8F6F4_2x1SM_SSEJSI_SI_fSF_SG_NS4_17integral_constantINS4_4UMMA5MajorELSQ_0EEESR_NSO_INSP_7ScaleInELSS_0EEEST_EEEEEENS4_6LayoutINS5_IJSC_SC_SC_EEENS5_IJNSA_ILi0EEESY_SY_EEEEENS5_IJNS4_10UnderscoreES11_S11_EEEEENS4_18SM100_TMA_2SM_LOADENS4_14ComposedLayoutINS4_7SwizzleILi3ELi4ELi3EEENS4_18smem_ptr_flag_bitsILi8EEENSW_INS5_IJNSA_ILi8EEESG_EEENS5_IJSG_SC_EEEEEEEvNS4_8identityES14_S1E_vS1F_EENS_8epilogue10collective18CollectiveEpilogueINS1H_23Sm100TmaWarpSpecializedILi2ELi2ELi64ELb0ELb0EEEJNS5_IJSG_SG_SG_EEENS5_IJNSW_ISG_SC_EENSW_INSA_ILi64EEESC_EEEEESI_SJ_SI_SJ_NS1H_6fusion15FusionCallbacksIS1L_NS1R_17LinearCombinationISI_fSI_fLNS_15FloatRoundStyleE2EEES1M_S1Q_JEEENS4_5SM1004TMEM4LOAD26SM100_TMEM_LOAD_32dp32b64xENS4_13SM90_TMA_LOADENS15_INS16_ILi2ELi4ELi3EEES19_NSW_INS5_IJS1A_S1O_EEENS5_IJS1O_SC_EEEEEEENS4_39AutoVectorizingCopyWithAssumedAlignmentILi128EEENS4_14SM90_TMA_STOREES26_S28_S28_EEEvvEEEEvNT_6ParamsE)
	.align		4
        /*000c*/ 	.word	index@(__assertfail)
	.align		4
        /*0010*/ 	.word	0x00000000
	.align		4
        /*0014*/ 	.word	0xfffffffe
	.align		4
        /*0018*/ 	.word	0x00000000
	.align		4
        /*001c*/ 	.word	0xfffffffd
	.align		4
        /*0020*/ 	.word	0x00000000
	.align		4
        /*0024*/ 	.word	0xfffffffc


//--------------------- .nv.constant4             --------------------------
	.section	.nv.constant4,"a",@progbits
	.align	8
	.align		8
.nv.constant4:
        /*0000*/ 	.dword	__assertfail
	.align		8
        /*0008*/ 	.dword	__unnamed_1
	.align		8
        /*0010*/ 	.dword	__unnamed_2
	.align		8
        /*0018*/ 	.dword	_ZN39_INTERNAL_eb4f8b1a_4_k_cu_b355053c_98014cuda3std3__45__cpo5beginE
	.align		8
        /*0020*/ 	.dword	_ZN39_INTERNAL_eb4f8b1a_4_k_cu_b355053c_98014cuda3std3__45__cpo3endE
	.align		8
        /*0028*/ 	.dword	_ZN39_INTERNAL_eb4f8b1a_4_k_cu_b355053c_98014cuda3std3__45__cpo6cbeginE
	.align		8
        /*0030*/ 	.dword	_ZN39_INTERNAL_eb4f8b1a_4_k_cu_b355053c_98014cuda3std3__45__cpo4cendE
	.align		8
        /*0038*/ 	.dword	_ZN39_INTERNAL_eb4f8b1a_4_k_cu_b355053c_98014cuda3std3__441_GLOBAL__N__eb4f8b1a_4_k_cu_b355053c_98016ignoreE
	.align		8
        /*0040*/ 	.dword	_ZN39_INTERNAL_eb4f8b1a_4_k_cu_b355053c_98014cuda3std3__419piecewise_constructE
	.align		8
        /*0048*/ 	.dword	_ZN39_INTERNAL_eb4f8b1a_4_k_cu_b355053c_98014cuda3std3__48in_placeE
	.align		8
        /*0050*/ 	.dword	_ZN39_INTERNAL_eb4f8b1a_4_k_cu_b355053c_98014cuda3std6ranges3__45__cpo4swapE
	.align		8
        /*0058*/ 	.dword	_ZN39_INTERNAL_eb4f8b1a_4_k_cu_b355053c_98014cuda3std6ranges3__45__cpo9iter_moveE
	.align		8
        /*0060*/ 	.dword	_ZN39_INTERNAL_eb4f8b1a_4_k_cu_b355053c_98014cute7productE
	.align		8
        /*0068*/ 	.dword	_ZN39_INTERNAL_eb4f8b1a_4_k_cu_b355053c_98014cute1_E
	.align		8
        /*0070*/ 	.dword	$str$25
	.align		8
        /*0078*/ 	.dword	$str$26
	.align		8
        /*0080*/ 	.dword	$str$27
	.align		8
        /*0088*/ 	.dword	$str$28


//--------------------- .text._ZN7cutlass13device_kernelINS_4gemm6kernel13GemmUniversalIN4cute5tupleIJiiiiEEENS1_10collective13CollectiveMmaINS1_35MainloopSm100TmaUmmaWarpSpecializedILi4ELi2ELi4ENS5_IJNS4_1CILi2EEENSA_ILi1EEESC_EEEEENS5_IJNSA_ILi256EEENSA_ILi128EEESG_EEENS_12float_e5m2_tENS5_IJlSC_lEEESI_SJ_NS4_8TiledMMAINS4_8MMA_AtomIJNS4_10MMA_TraitsINS4_25SM100_MMA_F8F6F4_2x1SM_SSEJSI_SI_fSF_SG_NS4_17integral_constantINS4_4UMMA5MajorELSQ_0EEESR_NSO_INSP_7ScaleInELSS_0EEEST_EEEEEENS4_6LayoutINS5_IJSC_SC_SC_EEENS5_IJNSA_ILi0EEESY_SY_EEEEENS5_IJNS4_10UnderscoreES11_S11_EEEEENS4_18SM100_TMA_2SM_LOADENS4_14ComposedLayoutINS4_7SwizzleILi3ELi4ELi3EEENS4_18smem_ptr_flag_bitsILi8EEENSW_INS5_IJNSA_ILi8EEESG_EEENS5_IJSG_SC_EEEEEEEvNS4_8identityES14_S1E_vS1F_EENS_8epilogue10collective18CollectiveEpilogueINS1H_23Sm100TmaWarpSpecializedILi2ELi2ELi64ELb0ELb0EEEJNS5_IJSG_SG_SG_EEENS5_IJNSW_ISG_SC_EENSW_INSA_ILi64EEESC_EEEEESI_SJ_SI_SJ_NS1H_6fusion15FusionCallbacksIS1L_NS1R_17LinearCombinationISI_fSI_fLNS_15FloatRoundStyleE2EEES1M_S1Q_JEEENS4_5SM1004TMEM4LOAD26SM100_TMEM_LOAD_32dp32b64xENS4_13SM90_TMA_LOADENS15_INS16_ILi2ELi4ELi3EEES19_NSW_INS5_IJS1A_S1O_EEENS5_IJS1O_SC_EEEEEEENS4_39AutoVectorizingCopyWithAssumedAlignmentILi128EEENS4_14SM90_TMA_STOREES26_S28_S28_EEEvvEEEEvNT_6ParamsE --------------------------
	.section	.text._ZN7cutlass13device_kernelINS_4gemm6kernel13GemmUniversalIN4cute5tupleIJiiiiEEENS1_10collective13CollectiveMmaINS1_35MainloopSm100TmaUmmaWarpSpecializedILi4ELi2ELi4ENS5_IJNS4_1CILi2EEENSA_ILi1EEESC_EEEEENS5_IJNSA_ILi256EEENSA_ILi128EEESG_EEENS_12float_e5m2_tENS5_IJlSC_lEEESI_SJ_NS4_8TiledMMAINS4_8MMA_AtomIJNS4_10MMA_TraitsINS4_25SM100_MMA_F8F6F4_2x1SM_SSEJSI_SI_fSF_SG_NS4_17integral_constantINS4_4UMMA5MajorELSQ_0EEESR_NSO_INSP_7ScaleInELSS_0EEEST_EEEEEENS4_6LayoutINS5_IJSC_SC_SC_EEENS5_IJNSA_ILi0EEESY_SY_EEEEENS5_IJNS4_10UnderscoreES11_S11_EEEEENS4_18SM100_TMA_2SM_LOADENS4_14ComposedLayoutINS4_7SwizzleILi3ELi4ELi3EEENS4_18smem_ptr_flag_bitsILi8EEENSW_INS5_IJNSA_ILi8EEESG_EEENS5_IJSG_SC_EEEEEEEvNS4_8identityES14_S1E_vS1F_EENS_8epilogue10collective18CollectiveEpilogueINS1H_23Sm100TmaWarpSpecializedILi2ELi2ELi64ELb0ELb0EEEJNS5_IJSG_SG_SG_EEENS5_IJNSW_ISG_SC_EENSW_INSA_ILi64EEESC_EEEEESI_SJ_SI_SJ_NS1H_6fusion15FusionCallbacksIS1L_NS1R_17LinearCombinationISI_fSI_fLNS_15FloatRoundStyleE2EEES1M_S1Q_JEEENS4_5SM1004TMEM4LOAD26SM100_TMEM_LOAD_32dp32b64xENS4_13SM90_TMA_LOADENS15_INS16_ILi2ELi4ELi3EEES19_NSW_INS5_IJS1A_S1O_EEENS5_IJS1O_SC_EEEEEEENS4_39AutoVectorizingCopyWithAssumedAlignmentILi128EEENS4_14SM90_TMA_STOREES26_S28_S28_EEEvvEEEEvNT_6ParamsE,"ax",@progbits
	.align	128
.text._ZN7cutlass13device_kernelINS_4gemm6kernel13GemmUniversalIN4cute5tupleIJiiiiEEENS1_10collective13CollectiveMmaINS1_35MainloopSm100TmaUmmaWarpSpecializedILi4ELi2ELi4ENS5_IJNS4_1CILi2EEENSA_ILi1EEESC_EEEEENS5_IJNSA_ILi256EEENSA_ILi128EEESG_EEENS_12float_e5m2_tENS5_IJlSC_lEEESI_SJ_NS4_8TiledMMAINS4_8MMA_AtomIJNS4_10MMA_TraitsINS4_25SM100_MMA_F8F6F4_2x1SM_SSEJSI_SI_fSF_SG_NS4_17integral_constantINS4_4UMMA5MajorELSQ_0EEESR_NSO_INSP_7ScaleInELSS_0EEEST_EEEEEENS4_6LayoutINS5_IJSC_SC_SC_EEENS5_IJNSA_ILi0EEESY_SY_EEEEENS5_IJNS4_10UnderscoreES11_S11_EEEEENS4_18SM100_TMA_2SM_LOADENS4_14ComposedLayoutINS4_7SwizzleILi3ELi4ELi3EEENS4_18smem_ptr_flag_bitsILi8EEENSW_INS5_IJNSA_ILi8EEESG_EEENS5_IJSG_SC_EEEEEEEvNS4_8identityES14_S1E_vS1F_EENS_8epilogue10collective18CollectiveEpilogueINS1H_23Sm100TmaWarpSpecializedILi2ELi2ELi64ELb0ELb0EEEJNS5_IJSG_SG_SG_EEENS5_IJNSW_ISG_SC_EENSW_INSA_ILi64EEESC_EEEEESI_SJ_SI_SJ_NS1H_6fusion15FusionCallbacksIS1L_NS1R_17LinearCombinationISI_fSI_fLNS_15FloatRoundStyleE2EEES1M_S1Q_JEEENS4_5SM1004TMEM4LOAD26SM100_TMEM_LOAD_32dp32b64xENS4_13SM90_TMA_LOADENS15_INS16_ILi2ELi4ELi3EEES19_NSW_INS5_IJS1A_S1O_EEENS5_IJS1O_SC_EEEEEEENS4_39AutoVectorizingCopyWithAssumedAlignmentILi128EEENS4_14SM90_TMA_STOREES26_S28_S28_EEEvvEEEEvNT_6ParamsE:
        .type           _ZN7cutlass13device_kernelINS_4gemm6kernel13GemmUniversalIN4cute5tupleIJiiiiEEENS1_10collective13CollectiveMmaINS1_35MainloopSm100TmaUmmaWarpSpecializedILi4ELi2ELi4ENS5_IJNS4_1CILi2EEENSA_ILi1EEESC_EEEEENS5_IJNSA_ILi256EEENSA_ILi128EEESG_EEENS_12float_e5m2_tENS5_IJlSC_lEEESI_SJ_NS4_8TiledMMAINS4_8MMA_AtomIJNS4_10MMA_TraitsINS4_25SM100_MMA_F8F6F4_2x1SM_SSEJSI_SI_fSF_SG_NS4_17integral_constantINS4_4UMMA5MajorELSQ_0EEESR_NSO_INSP_7ScaleInELSS_0EEEST_EEEEEENS4_6LayoutINS5_IJSC_SC_SC_EEENS5_IJNSA_ILi0EEESY_SY_EEEEENS5_IJNS4_10UnderscoreES11_S11_EEEEENS4_18SM100_TMA_2SM_LOADENS4_14ComposedLayoutINS4_7SwizzleILi3ELi4ELi3EEENS4_18smem_ptr_flag_bitsILi8EEENSW_INS5_IJNSA_ILi8EEESG_EEENS5_IJSG_SC_EEEEEEEvNS4_8identityES14_S1E_vS1F_EENS_8epilogue10collective18CollectiveEpilogueINS1H_23Sm100TmaWarpSpecializedILi2ELi2ELi64ELb0ELb0EEEJNS5_IJSG_SG_SG_EEENS5_IJNSW_ISG_SC_EENSW_INSA_ILi64EEESC_EEEEESI_SJ_SI_SJ_NS1H_6fusion15FusionCallbacksIS1L_NS1R_17LinearCombinationISI_fSI_fLNS_15FloatRoundStyleE2EEES1M_S1Q_JEEENS4_5SM1004TMEM4LOAD26SM100_TMEM_LOAD_32dp32b64xENS4_13SM90_TMA_LOADENS15_INS16_ILi2ELi4ELi3EEES19_NSW_INS5_IJS1A_S1O_EEENS5_IJS1O_SC_EEEEEEENS4_39AutoVectorizingCopyWithAssumedAlignmentILi128EEENS4_14SM90_TMA_STOREES26_S28_S28_EEEvvEEEEvNT_6ParamsE,@function
        .size           _ZN7cutlass13device_kernelINS_4gemm6kernel13GemmUniversalIN4cute5tupleIJiiiiEEENS1_10collective13CollectiveMmaINS1_35MainloopSm100TmaUmmaWarpSpecializedILi4ELi2ELi4ENS5_IJNS4_1CILi2EEENSA_ILi1EEESC_EEEEENS5_IJNSA_ILi256EEENSA_ILi128EEESG_EEENS_12float_e5m2_tENS5_IJlSC_lEEESI_SJ_NS4_8TiledMMAINS4_8MMA_AtomIJNS4_10MMA_TraitsINS4_25SM100_MMA_F8F6F4_2x1SM_SSEJSI_SI_fSF_SG_NS4_17integral_constantINS4_4UMMA5MajorELSQ_0EEESR_NSO_INSP_7ScaleInELSS_0EEEST_EEEEEENS4_6LayoutINS5_IJSC_SC_SC_EEENS5_IJNSA_ILi0EEESY_SY_EEEEENS5_IJNS4_10UnderscoreES11_S11_EEEEENS4_18SM100_TMA_2SM_LOADENS4_14ComposedLayoutINS4_7SwizzleILi3ELi4ELi3EEENS4_18smem_ptr_flag_bitsILi8EEENSW_INS5_IJNSA_ILi8EEESG_EEENS5_IJSG_SC_EEEEEEEvNS4_8identityES14_S1E_vS1F_EENS_8epilogue10collective18CollectiveEpilogueINS1H_23Sm100TmaWarpSpecializedILi2ELi2ELi64ELb0ELb0EEEJNS5_IJSG_SG_SG_EEENS5_IJNSW_ISG_SC_EENSW_INSA_ILi64EEESC_EEEEESI_SJ_SI_SJ_NS1H_6fusion15FusionCallbacksIS1L_NS1R_17LinearCombinationISI_fSI_fLNS_15FloatRoundStyleE2EEES1M_S1Q_JEEENS4_5SM1004TMEM4LOAD26SM100_TMEM_LOAD_32dp32b64xENS4_13SM90_TMA_LOADENS15_INS16_ILi2ELi4ELi3EEES19_NSW_INS5_IJS1A_S1O_EEENS5_IJS1O_SC_EEEEEEENS4_39AutoVectorizingCopyWithAssumedAlignmentILi128EEENS4_14SM90_TMA_STOREES26_S28_S28_EEEvvEEEEvNT_6ParamsE,(.L_x_164 - _ZN7cutlass13device_kernelINS_4gemm6kernel13GemmUniversalIN4cute5tupleIJiiiiEEENS1_10collective13CollectiveMmaINS1_35MainloopSm100TmaUmmaWarpSpecializedILi4ELi2ELi4ENS5_IJNS4_1CILi2EEENSA_ILi1EEESC_EEEEENS5_IJNSA_ILi256EEENSA_ILi128EEESG_EEENS_12float_e5m2_tENS5_IJlSC_lEEESI_SJ_NS4_8TiledMMAINS4_8MMA_AtomIJNS4_10MMA_TraitsINS4_25SM100_MMA_F8F6F4_2x1SM_SSEJSI_SI_fSF_SG_NS4_17integral_constantINS4_4UMMA5MajorELSQ_0EEESR_NSO_INSP_7ScaleInELSS_0EEEST_EEEEEENS4_6LayoutINS5_IJSC_SC_SC_EEENS5_IJNSA_ILi0EEESY_SY_EEEEENS5_IJNS4_10UnderscoreES11_S11_EEEEENS4_18SM100_TMA_2SM_LOADENS4_14ComposedLayoutINS4_7SwizzleILi3ELi4ELi3EEENS4_18smem_ptr_flag_bitsILi8EEENSW_INS5_IJNSA_ILi8EEESG_EEENS5_IJSG_SC_EEEEEEEvNS4_8identityES14_S1E_vS1F_EENS_8epilogue10collective18CollectiveEpilogueINS1H_23Sm100TmaWarpSpecializedILi2ELi2ELi64ELb0ELb0EEEJNS5_IJSG_SG_SG_EEENS5_IJNSW_ISG_SC_EENSW_INSA_ILi64EEESC_EEEEESI_SJ_SI_SJ_NS1H_6fusion15FusionCallbacksIS1L_NS1R_17LinearCombinationISI_fSI_fLNS_15FloatRoundStyleE2EEES1M_S1Q_JEEENS4_5SM1004TMEM4LOAD26SM100_TMEM_LOAD_32dp32b64xENS4_13SM90_TMA_LOADENS15_INS16_ILi2ELi4ELi3EEES19_NSW_INS5_IJS1A_S1O_EEENS5_IJS1O_SC_EEEEEEENS4_39AutoVectorizingCopyWithAssumedAlignmentILi128EEENS4_14SM90_TMA_STOREES26_S28_S28_EEEvvEEEEvNT_6ParamsE)
        .other          _ZN7cutlass13device_kernelINS_4gemm6kernel13GemmUniversalIN4cute5tupleIJiiiiEEENS1_10collective13CollectiveMmaINS1_35MainloopSm100TmaUmmaWarpSpecializedILi4ELi2ELi4ENS5_IJNS4_1CILi2EEENSA_ILi1EEESC_EEEEENS5_IJNSA_ILi256EEENSA_ILi128EEESG_EEENS_12float_e5m2_tENS5_IJlSC_lEEESI_SJ_NS4_8TiledMMAINS4_8MMA_AtomIJNS4_10MMA_TraitsINS4_25SM100_MMA_F8F6F4_2x1SM_SSEJSI_SI_fSF_SG_NS4_17integral_constantINS4_4UMMA5MajorELSQ_0EEESR_NSO_INSP_7ScaleInELSS_0EEEST_EEEEEENS4_6LayoutINS5_IJSC_SC_SC_EEENS5_IJNSA_ILi0EEESY_SY_EEEEENS5_IJNS4_10UnderscoreES11_S11_EEEEENS4_18SM100_TMA_2SM_LOADENS4_14ComposedLayoutINS4_7SwizzleILi3ELi4ELi3EEENS4_18smem_ptr_flag_bitsILi8EEENSW_INS5_IJNSA_ILi8EEESG_EEENS5_IJSG_SC_EEEEEEEvNS4_8identityES14_S1E_vS1F_EENS_8epilogue10collective18CollectiveEpilogueINS1H_23Sm100TmaWarpSpecializedILi2ELi2ELi64ELb0ELb0EEEJNS5_IJSG_SG_SG_EEENS5_IJNSW_ISG_SC_EENSW_INSA_ILi64EEESC_EEEEESI_SJ_SI_SJ_NS1H_6fusion15FusionCallbacksIS1L_NS1R_17LinearCombinationISI_fSI_fLNS_15FloatRoundStyleE2EEES1M_S1Q_JEEENS4_5SM1004TMEM4LOAD26SM100_TMEM_LOAD_32dp32b64xENS4_13SM90_TMA_LOADENS15_INS16_ILi2ELi4ELi3EEES19_NSW_INS5_IJS1A_S1O_EEENS5_IJS1O_SC_EEEEEEENS4_39AutoVectorizingCopyWithAssumedAlignmentILi128EEENS4_14SM90_TMA_STOREES26_S28_S28_EEEvvEEEEvNT_6ParamsE,@"STO_CUDA_ENTRY STV_DEFAULT"
_ZN7cutlass13device_kernelINS_4gemm6kernel13GemmUniversalIN4cute5tupleIJiiiiEEENS1_10collective13CollectiveMmaINS1_35MainloopSm100TmaUmmaWarpSpecializedILi4ELi2ELi4ENS5_IJNS4_1CILi2EEENSA_ILi1EEESC_EEEEENS5_IJNSA_ILi256EEENSA_ILi128EEESG_EEENS_12float_e5m2_tENS5_IJlSC_lEEESI_SJ_NS4_8TiledMMAINS4_8MMA_AtomIJNS4_10MMA_TraitsINS4_25SM100_MMA_F8F6F4_2x1SM_SSEJSI_SI_fSF_SG_NS4_17integral_constantINS4_4UMMA5MajorELSQ_0EEESR_NSO_INSP_7ScaleInELSS_0EEEST_EEEEEENS4_6LayoutINS5_IJSC_SC_SC_EEENS5_IJNSA_ILi0EEESY_SY_EEEEENS5_IJNS4_10UnderscoreES11_S11_EEEEENS4_18SM100_TMA_2SM_LOADENS4_14ComposedLayoutINS4_7SwizzleILi3ELi4ELi3EEENS4_18smem_ptr_flag_bitsILi8EEENSW_INS5_IJNSA_ILi8EEESG_EEENS5_IJSG_SC_EEEEEEEvNS4_8identityES14_S1E_vS1F_EENS_8epilogue10collective18CollectiveEpilogueINS1H_23Sm100TmaWarpSpecializedILi2ELi2ELi64ELb0ELb0EEEJNS5_IJSG_SG_SG_EEENS5_IJNSW_ISG_SC_EENSW_INSA_ILi64EEESC_EEEEESI_SJ_SI_SJ_NS1H_6fusion15FusionCallbacksIS1L_NS1R_17LinearCombinationISI_fSI_fLNS_15FloatRoundStyleE2EEES1M_S1Q_JEEENS4_5SM1004TMEM4LOAD26SM100_TMEM_LOAD_32dp32b64xENS4_13SM90_TMA_LOADENS15_INS16_ILi2ELi4ELi3EEES19_NSW_INS5_IJS1A_S1O_EEENS5_IJS1O_SC_EEEEEEENS4_39AutoVectorizingCopyWithAssumedAlignmentILi128EEENS4_14SM90_TMA_STOREES26_S28_S28_EEEvvEEEEvNT_6ParamsE:
[----:B------:R-:W1:Y:S01]  /*0000*/  LDC R1, c[0x0][0x37c] ;  /* 0x0000df00ff017b82 */ /* 0x000e620000000800 */
[----:B------:R-:W2:Y:S01]  /*0010*/  S2R R189, SR_TID.X ;  /* 0x0000000000bd7919 */ /* 0x000ea20000002100 */
[----:B------:R-:W3:Y:S06]  /*0020*/  LDCU.64 UR6, c[0x0][0x890] ;  /* 0x00011200ff0677ac */ /* 0x000eec0008000a00 */
[----:B------:R-:W4:Y:S01]  /*0030*/  S2UR UR37, SR_CgaCtaId ;  /* 0x00000000002579c3 */ /* 0x000f220000008800 */
[----:B------:R-:W-:Y:S02]  /*0040*/  PRMT R171, RZ, 0x7610, R171 ;  /* 0x00007610ffab7816 */ /* 0x000fe400000000ab */
[----:B------:R-:W-:Y:S01]  /*0050*/  ELECT P1, URZ, PT ;  /* 0x0000000000ff782f */ /* 0x000fe20003820000 */
[----:B------:R-:W1:Y:S01]  /*0060*/  LDCU.64 UR46, c[0x0][0x358] ;  /* 0x00006b00ff2e77ac */ /* 0x000e620008000a00 */
[----:B---3--:R-:W-:-:S04]  /*0070*/  UISETP.NE.U32.AND UP0, UPT, UR6, URZ, UPT ;  /* 0x000000ff0600728c */ /* 0x008fc8000bf05070 */
[----:B------:R-:W-:Y:S02]  /*0080*/  UISETP.NE.AND.EX UP0, UPT, UR7, URZ, UPT, UP0 ;  /* 0x000000ff0700728c */ /* 0x000fe4000bf05300 */
[----:B----4-:R-:W-:Y:S02]  /*0090*/  ULOP3.LUT UR5, UR37, 0x1, URZ, 0xc0, !UPT ;  /* 0x0000000125057892 */ /* 0x010fe4000f8ec0ff */
[----:B------:R-:W-:Y:S01]  /*00a0*/  ULOP3.LUT UR4, UR37, 0x1, URZ, 0x3c, !UPT ;  /* 0x0000000125047892 */ /* 0x000fe2000f8e3cff */
[----:B--2---:R-:W-:-:S05]  /*00b0*/  SHF.R.U32.HI R173, RZ, 0x5, R189 ;  /* 0x00000005ffad7819 */ /* 0x004fca00000116bd */
[----:B------:R-:W2:Y:S02]  /*00c0*/  SHFL.IDX PT, R0, R173, RZ, 0x1f ;  /* 0x00001fffad007589 */ /* 0x000ea400000e0000 */
[----:B--2---:R-:W-:Y:S01]  /*00d0*/  R2UR UR10, R0 ;  /* 0x00000000000a72ca */ /* 0x004fe200000e0000 */
[----:B-1----:R-:W-:-:S14]  /*00e0*/  BRA.U UP0, `(.L_x_0) ;  /* 0x00000001002c7547 */ /* 0x002fdc000b800000 */
[----:B------:R-:W1:Y:S02]  /*00f0*/  LDCU.64 UR8, c[0x0][0x888] ;  /* 0x00011100ff0877ac */ /* 0x000e640008000a00 */
[----:B-1----:R-:W-:-:S04]  /*0100*/  UISETP.NE.U32.AND UP0, UPT, UR8, URZ, UPT ;  /* 0x000000ff0800728c */ /* 0x002fc8000bf05070 */
[----:B------:R-:W-:-:S09]  /*0110*/  UISETP.NE.AND.EX UP0, UPT, UR9, URZ, UPT, UP0 ;  /* 0x000000ff0900728c */ /* 0x000fd2000bf05300 */
[----:B------:R-:W-:Y:S05]  /*0120*/  BRA.U !UP0, `(.L_x_1) ;  /* 0x0000000108107547 */ /* 0x000fea000b800000 */
[----:B------:R-:W1:Y:S02]  /*0130*/  LDC.64 R2, c[0x0][0x888] ;  /* 0x00022200ff027b82 */ /* 0x000e640000000a00 */
[----:B-1----:R1:W5:Y:S01]  /*0140*/  LDG.E R81, desc[UR46][R2.64] ;  /* 0x0000002e02517981 */ /* 0x002362000c1e1900 */
[----:B------:R-:W-:Y:S01]  /*0150*/  HFMA2 R171, -RZ, RZ, 0, 5.9604644775390625e-08 ;  /* 0x00000001ffab7431 */ /* 0x000fe200000001ff */
[----:B------:R-:W-:Y:S05]  /*0160*/  BRA `(.L_x_0) ;  /* 0x00000000000c7947 */ /* 0x000fea0003800000 */
.L_x_1:
[----:B------:R-:W1:Y:S01]  /*0170*/  LDCU UR8, c[0x0][0x880] ;  /* 0x00011000ff0877ac */ /* 0x000e620008000800 */
[----:B------:R-:W-:Y:S01]  /*0180*/  HFMA2 R171, -RZ, RZ, 0, 5.9604644775390625e-08 ;  /* 0x00000001ffab7431 */ /* 0x000fe200000001ff */
[----:B-1----:R-:W-:-:S07]  /*0190*/  MOV R81, UR8 ;  /* 0x0000000800517c02 */ /* 0x002fce0008000f00 */
.L_x_0:
[----:B------:R-:W2:Y:S02]  /*01a0*/  LDCU.64 UR8, c[0x0][0x8b0] ;  /* 0x00011600ff0877ac */ /* 0x000ea40008000a00 */
[----:B--2---:R-:W-:-:S04]  /*01b0*/  UISETP.NE.U32.AND UP0, UPT, UR8, URZ, UPT ;  /* 0x000000ff0800728c */ /* 0x004fc8000bf05070 */
[----:B------:R-:W-:-:S09]  /*01c0*/  UISETP.NE.AND.EX UP0, UPT, UR9, URZ, UPT, UP0 ;  /* 0x000000ff0900728c */ /* 0x000fd2000bf05300 */
[----:B------:R-:W-:Y:S05]  /*01d0*/  BRA.U UP0, `(.L_x_2) ;  /* 0x0000000100247547 */ /* 0x000fea000b800000 */
[----:B------:R-:W2:Y:S02]  /*01e0*/  LDCU.64 UR8, c[0x0][0x8a8] ;  /* 0x00011500ff0877ac */ /* 0x000ea40008000a00 */
[----:B--2---:R-:W-:-:S04]  /*01f0*/  UISETP.NE.U32.AND UP0, UPT, UR8, URZ, UPT ;  /* 0x000000ff0800728c */ /* 0x004fc8000bf05070 */
[----:B------:R-:W-:-:S09]  /*0200*/  UISETP.NE.AND.EX UP0, UPT, UR9, URZ, UPT, UP0 ;  /* 0x000000ff0900728c */ /* 0x000fd2000bf05300 */
[----:B------:R-:W-:Y:S05]  /*0210*/  BRA.U !UP0, `(.L_x_3) ;  /* 0x00000001080c7547 */ /* 0x000fea000b800000 */
[----:B------:R-:W2:Y:S02]  /*0220*/  LDC.64 R78, c[0x0][0x8a8] ;  /* 0x00022a00ff4e7b82 */ /* 0x000ea40000000a00 */
[----:B--2---:R2:W5:Y:S01]  /*0230*/  LDG.E R78, desc[UR46][R78.64] ;  /* 0x0000002e4e4e7981 */ /* 0x004562000c1e1900 */
[----:B------:R-:W-:Y:S05]  /*0240*/  BRA `(.L_x_2) ;  /* 0x0000000000087947 */ /* 0x000fea0003800000 */
.L_x_3:
[----:B------:R-:W2:Y:S02]  /*0250*/  LDCU UR8, c[0x0][0x8a0] ;  /* 0x00011400ff0877ac */ /* 0x000ea40008000800 */
[----:B--2---:R-:W-:Y:S02]  /*0260*/  MOV R78, UR8 ;  /* 0x00000008004e7c02 */ /* 0x004fe40008000f00 */
.L_x_2:
[----:B------:R-:W-:Y:S01]  /*0270*/  IMAD.U32 R0, RZ, RZ, UR10 ;  /* 0x0000000aff007e24 */ /* 0x000fe2000f8e00ff */
[----:B------:R-:W-:Y:S04]  /*0280*/  BSSY.RECONVERGENT B0, `(.L_x_4) ;  /* 0x000000c000007945 */ /* 0x000fe80003800200 */
[C---:B------:R-:W-:Y:S02]  /*0290*/  ISETP.NE.OR P2, PT, R0.reuse, 0x1, !P1 ;  /* 0x000000010000780c */ /* 0x040fe40004f45670 */
[----:B------:R-:W-:-:S11]  /*02a0*/  ISETP.NE.OR P0, PT, R0, 0x3, !P1 ;  /* 0x000000030000780c */ /* 0x000fd60004f05670 */
[----:B------:R-:W-:Y:S05]  /*02b0*/  @P2 BRA `(.L_x_5) ;  /* 0x0000000000202947 */ /* 0x000fea0003800000 */
[----:B------:R-:W3:Y:S02]  /*02c0*/  LDCU.64 UR8, c[0x0][0x348] ;  /* 0x00006900ff0877ac */ /* 0x000ee40008000a00 */
[----:B---3--:R-:W-:Y:S02]  /*02d0*/  UIADD3 UR12, UP1, UPT, UR8, 0x80, URZ ;  /* 0x00000080080c7890 */ /* 0x008fe4000ff3e0ff */
[----:B------:R-:W-:Y:S02]  /*02e0*/  UIADD3 UR8, UP0, UPT, UR8, 0x180, URZ ;  /* 0x0000018008087890 */ /* 0x000fe4000ff1e0ff */
[----:B------:R-:W-:Y:S02]  /*02f0*/  UIADD3.X UR13, UPT, UPT, URZ, UR9, URZ, UP1, !UPT ;  /* 0x00000009ff0d7290 */ /* 0x000fe40008ffe4ff */
[----:B------:R-:W-:-:S07]  /*0300*/  UIADD3.X UR9, UPT, UPT, URZ, UR9, URZ, UP0, !UPT ;  /* 0x00000009ff097290 */ /* 0x000fce00087fe4ff */
[----:B------:R3:W-:Y:S02]  /*0310*/  UTMACCTL.PF [UR12] ;  /* 0x000000000c0079b9 */ /* 0x0007e40008040000 */
[----:B------:R3:W-:Y:S02]  /*0320*/  UTMACCTL.PF [UR8] ;  /* 0x00000000080079b9 */ /* 0x0007e40008040000 */
[----:B---3--:R-:W-:Y:S01]  /*0330*/  NOP ;  /* 0x0000000000007918 */ /* 0x008fe20000000000 */
.L_x_5:
[----:B------:R-:W-:Y:S05]  /*0340*/  BSYNC.RECONVERGENT B0 ;  /* 0x0000000000007941 */ /* 0x000fea0003800200 */
.L_x_4:
[----:B------:R-:W-:Y:S04]  /*0350*/  BSSY.RECONVERGENT B0, `(.L_x_6) ;  /* 0x000000a000007945 */ /* 0x000fe80003800200 */
        /* <DEDUP_REMOVED lines=9> */
.L_x_7:
[----:B------:R-:W-:Y:S05]  /*03f0*/  BSYNC.RECONVERGENT B0 ;  /* 0x0000000000007941 */ /* 0x000fea0003800200 */
.L_x_6:
[----:B------:R-:W3:Y:S01]  /*0400*/  LDCU.64 UR8, c[0x0][0x888] ;  /* 0x00011100ff0877ac */ /* 0x000ee20008000a00 */
[----:B------:R-:W-:Y:S02]  /*0410*/  UISETP.EQ.U32.AND UP1, UPT, UR6, URZ, UPT ;  /* 0x000000ff0600728c */ /* 0x000fe4000bf22070 */
[----:B------:R-:W-:Y:S02]  /*0420*/  UPLOP3.LUT UP5, UPT, UPT, UPT, UPT, 0x80, 0x8 ;  /* 0x000000000008789c */ /* 0x000fe40003faf070 */
[----:B---3--:R-:W-:-:S04]  /*0430*/  UISETP.NE.U32.AND UP0, UPT, UR8, URZ, UPT ;  /* 0x000000ff0800728c */ /* 0x008fc8000bf05070 */
[----:B------:R-:W-:-:S04]  /*0440*/  UISETP.NE.AND.EX UP0, UPT, UR9, URZ, UPT, UP0 ;  /* 0x000000ff0900728c */ /* 0x000fc8000bf05300 */
[----:B------:R-:W-:-:S04]  /*0450*/  UISETP.EQ.OR.EX UP2, UPT, UR7, URZ, !UP0, UP1 ;  /* 0x000000ff0700728c */ /* 0x000fc8000c742710 */
[----:B------:R-:W-:-:S05]  /*0460*/  UP2UR UR50, UPR, URZ, 0x4 ;  /* 0x00000004ff327883 */ /* 0x000fca0008000000 */
[----:B------:R-:W-:Y:S07]  /*0470*/  BRA.U !UP2, `(.L_x_8) ;  /* 0x000000010a207547 */ /* 0x000fee000b800000 */
[----:B------:R-:W-:Y:S01]  /*0480*/  UISETP.NE.U32.AND UP2, UPT, UR6, URZ, UPT ;  /* 0x000000ff0600728c */ /* 0x000fe2000bf45070 */
[----:B-----5:R-:W-:Y:S01]  /*0490*/  FSETP.NEU.AND P0, PT, R81, RZ, PT ;  /* 0x000000ff5100720b */ /* 0x020fe20003f0d000 */
[----:B------:R-:W-:Y:S02]  /*04a0*/  USEL UR6, URZ, 0xffffffff, UP0 ;  /* 0xffffffffff067887 */ /* 0x000fe40008000000 */
[----:B------:R-:W-:-:S10]  /*04b0*/  UISETP.NE.AND.EX UP2, UPT, UR7, URZ, UPT, UP2 ;  /* 0x000000ff0700728c */ /* 0x000fd4000bf45320 */
[----:B------:R-:W-:Y:S01]  /*04c0*/  VOTEU.ANY UP1, P0 ;  /* 0x0000000000ff7886 */ /* 0x000fe20000020100 */
[----:B------:R-:W-:-:S04]  /*04d0*/  @!UP2 USEL UR6, URZ, 0xffffffff, UP1 ;  /* 0xffffffffff06a887 */ /* 0x000fc80008800000 */
[----:B------:R-:W-:-:S04]  /*04e0*/  ULOP3.LUT UR6, UR6, 0x1, URZ, 0xc0, !UPT ;  /* 0x0000000106067892 */ /* 0x000fc8000f8ec0ff */
[----:B------:R-:W-:-:S11]  /*04f0*/  UISETP.NE.U32.AND UP5, UPT, UR6, 0x1, UPT ;  /* 0x000000010600788c */ /* 0x000fd6000bfa5070 */
.L_x_8:
[----:B------:R-:W3:Y:S01]  /*0500*/  SHFL.IDX PT, R0, R173, RZ, 0x1f ;  /* 0x00001fffad007589 */ /* 0x000ee200000e0000 */
[----:B------:R-:W-:-:S04]  /*0510*/  UISETP.NE.AND UP1, UPT, UR10, 0x2, UPT ;  /* 0x000000020a00788c */ /* 0x000fc8000bf25270 */
[----:B------:R-:W-:Y:S02]  /*0520*/  UISETP.EQ.AND UP2, UPT, UR5, URZ, !UP1 ;  /* 0x000000ff0500728c */ /* 0x000fe4000cf42270 */
[----:B------:R-:W-:-:S04]  /*0530*/  USEL UR7, URZ, 0x1, UP1 ;  /* 0x00000001ff077887 */ /* 0x000fc80008800000 */
[----:B------:R-:W-:Y:S02]  /*0540*/  PLOP3.LUT P5, PT, P1, PT, UP2, 0x80, 0x8 ;  /* 0x000000000008781c */ /* 0x000fe40000faf028 */
[----:B---3--:R-:W-:-:S13]  /*0550*/  ISETP.NE.AND P0, PT, R0, RZ, PT ;  /* 0x000000ff0000720c */ /* 0x008fda0003f05270 */
[----:B------:R-:W-:Y:S05]  /*0560*/  @P0 BRA `(.L_x_9) ;  /* 0x0000000000440947 */ /* 0x000fea0003800000 */
[----:B------:R-:W-:Y:S01]  /*0570*/  UMOV UR8, 0x400 ;  /* 0x0000040000087882 */ /* 0x000fe20000000000 */
[----:B------:R-:W-:Y:S01]  /*0580*/  UMOV UR6, 0x1 ;  /* 0x0000000100067882 */ /* 0x000fe20000000000 */
[----:B------:R-:W-:Y:S02]  /*0590*/  ULEA UR8, UR37, UR8, 0x18 ;  /* 0x0000000825087291 */ /* 0x000fe4000f8ec0ff */
[----:B------:R-:W-:-:S04]  /*05a0*/  UIADD3 UR12, UPT, UPT, -UR6, 0x100000, URZ ;  /* 0x00100000060c7890 */ /* 0x000fc8000fffe1ff */
[----:B------:R-:W-:Y:S02]  /*05b0*/  USHF.L.U32 UR13, UR12, 0xb, URZ ;  /* 0x0000000b0c0d7899 */ /* 0x000fe400080006ff */
[----:B------:R-:W-:Y:S01]  /*05c0*/  USHF.L.U32 UR12, UR12, 0x1, URZ ;  /* 0x000000010c0c7899 */ /* 0x000fe200080006ff */
[----:B------:R-:W-:Y:S01]  /*05d0*/  ELECT P0, URZ, PT ;  /* 0x0000000000ff782f */ /* 0x000fe20003800000 */
[----:B------:R-:W3:Y:S10]  /*05e0*/  FENCE.VIEW.ASYNC.S ;  /* 0x00000000000073c6 */ /* 0x000ef40000000000 */
[----:B---3--:R3:W4:Y:S01]  /*05f0*/  SYNCS.EXCH.64 URZ, [UR8], UR12 ;  /* 0x0000000c08ff75b2 */ /* 0x0087220008000100 */
[----:B------:R3:W1:Y:S01]  /*0600*/  SYNCS.EXCH.64 URZ, [UR8+0x20], UR12 ;  /* 0x0000200c08ff75b2 */ /* 0x0006620008000100 */
[----:B------:R3:W1:Y:S01]  /*0610*/  SYNCS.EXCH.64 URZ, [UR8+0x8], UR12 ;  /* 0x0000080c08ff75b2 */ /* 0x0006620008000100 */
[----:B------:R3:W1:Y:S01]  /*0620*/  SYNCS.EXCH.64 URZ, [UR8+0x28], UR12 ;  /* 0x0000280c08ff75b2 */ /* 0x0006620008000100 */
[----:B------:R3:W1:Y:S01]  /*0630*/  SYNCS.EXCH.64 URZ, [UR8+0x10], UR12 ;  /* 0x0000100c08ff75b2 */ /* 0x0006620008000100 */
[----:B------:R3:W1:Y:S01]  /*0640*/  SYNCS.EXCH.64 URZ, [UR8+0x30], UR12 ;  /* 0x0000300c08ff75b2 */ /* 0x0006620008000100 */
[----:B------:R3:W1:Y:S01]  /*0650*/  SYNCS.EXCH.64 URZ, [UR8+0x18], UR12 ;  /* 0x0000180c08ff75b2 */ /* 0x0006620008000100 */
[----:B------:R3:W1:Y:S01]  /*0660*/  SYNCS.EXCH.64 URZ, [UR8+0x38], UR12 ;  /* 0x0000380c08ff75b2 */ /* 0x0006620008000100 */
[----:B------:R-:W-:Y:S01]  /*0670*/  NOP ;  /* 0x0000000000007918 */ /* 0x000fe20000000000 */
.L_x_9:
[----:B------:R-:W2:Y:S01]  /*0680*/  SHFL.IDX PT, R0, R173, RZ, 0x1f ;  /* 0x00001fffad007589 */ /* 0x000ea200000e0000 */
[----:B------:R-:W-:Y:S01]  /*0690*/  NOP ;  /* 0x0000000000007918 */ /* 0x000fe20000000000 */
[----:B--2---:R-:W-:-:S13]  /*06a0*/  ISETP.NE.AND P0, PT, R0, 0x1, PT ;  /* 0x000000010000780c */ /* 0x004fda0003f05270 */
[----:B------:R-:W-:Y:S05]  /*06b0*/  @P0 BRA `(.L_x_10) ;  /* 0x0000000000440947 */ /* 0x000fea0003800000 */
[----:B------:R-:W-:Y:S01]  /*06c0*/  UMOV UR9, 0x400 ;  /* 0x0000040000097882 */ /* 0x000fe20000000000 */
[----:B---3--:R-:W-:Y:S01]  /*06d0*/  UMOV UR8, 0x20 ;  /* 0x0000002000087882 */ /* 0x008fe20000000000 */
[----:B------:R-:W-:Y:S01]  /*06e0*/  UMOV UR6, 0x80 ;  /* 0x0000008000067882 */ /* 0x000fe20000000000 */
[----:B------:R-:W-:Y:S02]  /*06f0*/  ULEA UR9, UR37, UR9, 0x18 ;  /* 0x0000000925097291 */ /* 0x000fe4000f8ec0ff */
[----:B------:R-:W-:-:S04]  /*0700*/  UIADD3 UR12, UPT, UPT, -UR8, 0x100000, URZ ;  /* 0x00100000080c7890 */ /* 0x000fc8000fffe1ff */
[----:B------:R-:W-:Y:S02]  /*0710*/  USHF.L.U32 UR13, UR12, 0xb, URZ ;  /* 0x0000000b0c0d7899 */ /* 0x000fe400080006ff */
[----:B------:R-:W-:Y:S02]  /*0720*/  USHF.L.U32 UR12, UR12, 0x1, URZ ;  /* 0x000000010c0c7899 */ /* 0x000fe400080006ff */
[----:B------:R-:W-:-:S04]  /*0730*/  UIADD3 UR14, UPT, UPT, -UR6, 0x100000, URZ ;  /* 0x00100000060e7890 */ /* 0x000fc8000fffe1ff */
[----:B------:R-:W-:Y:S02]  /*0740*/  USHF.L.U32 UR15, UR14, 0xb, URZ ;  /* 0x0000000b0e0f7899 */ /* 0x000fe400080006ff */
[----:B------:R-:W-:Y:S01]  /*0750*/  USHF.L.U32 UR14, UR14, 0x1, URZ ;  /* 0x000000010e0e7899 */ /* 0x000fe200080006ff */
[----:B------:R-:W-:Y:S01]  /*0760*/  ELECT P0, URZ, PT ;  /* 0x0000000000ff782f */ /* 0x000fe20003800000 */
[----:B------:R-:W2:Y:S02]  /*0770*/  FENCE.VIEW.ASYNC.S ;  /* 0x00000000000073c6 */ /* 0x000ea40000000000 */
[----:B--2---:R2:W3:Y:S08]  /*0780*/  SYNCS.EXCH.64 URZ, [UR9+0x40], UR12 ;  /* 0x0000400c09ff75b2 */ /* 0x0044f00008000100 */
[----:B------:R2:W1:Y:S01]  /*0790*/  SYNCS.EXCH.64 URZ, [UR9+0x50], UR14 ;  /* 0x0000500e09ff75b2 */ /* 0x0004620008000100 */
[----:B------:R2:W1:Y:S01]  /*07a0*/  SYNCS.EXCH.64 URZ, [UR9+0x48], UR12 ;  /* 0x0000480c09ff75b2 */ /* 0x0004620008000100 */
[----:B------:R2:W1:Y:S01]  /*07b0*/  SYNCS.EXCH.64 URZ, [UR9+0x58], UR14 ;  /* 0x0000580e09ff75b2 */ /* 0x0004620008000100 */
[----:B------:R-:W-:Y:S01]  /*07c0*/  NOP ;  /* 0x0000000000007918 */ /* 0x000fe20000000000 */
.L_x_10:
[----:B------:R-:W4:Y:S01]  /*07d0*/  SHFL.IDX PT, R0, R173, RZ, 0x1f ;  /* 0x00001fffad007589 */ /* 0x000f2200000e0000 */
[----:B------:R-:W-:Y:S01]  /*07e0*/  NOP ;  /* 0x0000000000007918 */ /* 0x000fe20000000000 */
[----:B----4-:R-:W-:-:S13]  /*07f0*/  ISETP.NE.AND P0, PT, R0, 0x3, PT ;  /* 0x000000030000780c */ /* 0x010fda0003f05270 */
[----:B------:R-:W-:Y:S05]  /*0800*/  @P0 BRA `(.L_x_11) ;  /* 0x00000000002c0947 */ /* 0x000fea0003800000 */
[----:B---3--:R-:W-:Y:S01]  /*0810*/  UMOV UR8, 0x400 ;  /* 0x0000040000087882 */ /* 0x008fe20000000000 */
[----:B------:R-:W-:Y:S01]  /*0820*/  UMOV UR6, 0x20 ;  /* 0x0000002000067882 */ /* 0x000fe20000000000 */
[----:B------:R-:W-:Y:S02]  /*0830*/  ULEA UR8, UR37, UR8, 0x18 ;  /* 0x0000000825087291 */ /* 0x000fe4000f8ec0ff */
[----:B--2---:R-:W-:-:S04]  /*0840*/  UIADD3 UR12, UPT, UPT, -UR6, 0x100000, URZ ;  /* 0x00100000060c7890 */ /* 0x004fc8000fffe1ff */
[----:B------:R-:W-:Y:S02]  /*0850*/  USHF.L.U32 UR13, UR12, 0xb, URZ ;  /* 0x0000000b0c0d7899 */ /* 0x000fe400080006ff */
[----:B------:R-:W-:Y:S01]  /*0860*/  USHF.L.U32 UR12, UR12, 0x1, URZ ;  /* 0x000000010c0c7899 */ /* 0x000fe200080006ff */
[----:B------:R-:W-:Y:S01]  /*0870*/  ELECT P0, URZ, PT ;  /* 0x0000000000ff782f */ /* 0x000fe20003800000 */
[----:B------:R-:W2:Y:S10]  /*0880*/  FENCE.VIEW.ASYNC.S ;  /* 0x00000000000073c6 */ /* 0x000eb40000000000 */
[----:B--2---:R4:W2:Y:S01]  /*0890*/  SYNCS.EXCH.64 URZ, [UR8+0x60], UR12 ;  /* 0x0000600c08ff75b2 */ /* 0x0048a20008000100 */
[----:B------:R4:W3:Y:S02]  /*08a0*/  SYNCS.EXCH.64 URZ, [UR8+0x68], UR12 ;  /* 0x0000680c08ff75b2 */ /* 0x0008e40008000100 */
[----:B----4-:R-:W-:Y:S01]  /*08b0*/  NOP ;  /* 0x0000000000007918 */ /* 0x010fe20000000000 */
.L_x_11:
[----:B------:R-:W4:Y:S01]  /*08c0*/  SHFL.IDX PT, R0, R173, RZ, 0x1f ;  /* 0x00001fffad007589 */ /* 0x000f2200000e0000 */
[----:B------:R-:W-:Y:S01]  /*08d0*/  NOP ;  /* 0x0000000000007918 */ /* 0x000fe20000000000 */
[----:B----4-:R-:W-:-:S13]  /*08e0*/  ISETP.NE.AND P0, PT, R0, 0x4, PT ;  /* 0x000000040000780c */ /* 0x010fda0003f05270 */
[----:B------:R-:W-:Y:S05]  /*08f0*/  @P0 BRA `(.L_x_12) ;  /* 0x0000000000480947 */ /* 0x000fea0003800000 */
[----:B--2---:R-:W-:Y:S01]  /*0900*/  UMOV UR9, 0x1e0 ;  /* 0x000001e000097882 */ /* 0x004fe20000000000 */
[----:B---3--:R-:W-:Y:S01]  /*0910*/  UMOV UR8, 0x400 ;  /* 0x0000040000087882 */ /* 0x008fe20000000000 */
[----:B------:R-:W-:Y:S01]  /*0920*/  USEL UR9, UR9, 0x1a0, UP5 ;  /* 0x000001a009097887 */ /* 0x000fe2000a800000 */
        /* <DEDUP_REMOVED lines=10> */
[----:B--2---:R4:W2:Y:S08]  /*09d0*/  SYNCS.EXCH.64 URZ, [UR8+0x70], UR12 ;  /* 0x0000700c08ff75b2 */ /* 0x0048b00008000100 */
[----:B------:R4:W3:Y:S01]  /*09e0*/  SYNCS.EXCH.64 URZ, [UR8+0x80], UR14 ;  /* 0x0000800e08ff75b2 */ /* 0x0008e20008000100 */
[----:B------:R4:W1:Y:S01]  /*09f0*/  SYNCS.EXCH.64 URZ, [UR8+0x78], UR12 ;  /* 0x0000780c08ff75b2 */ /* 0x0008620008000100 */
[----:B------:R4:W1:Y:S02]  /*0a00*/  SYNCS.EXCH.64 URZ, [UR8+0x88], UR14 ;  /* 0x0000880e08ff75b2 */ /* 0x0008640008000100 */
[----:B----4-:R-:W-:Y:S01]  /*0a10*/  NOP ;  /* 0x0000000000007918 */ /* 0x010fe20000000000 */
.L_x_12:
[----:B------:R-:W4:Y:S01]  /*0a20*/  SHFL.IDX PT, R0, R173, RZ, 0x1f ;  /* 0x00001fffad007589 */ /* 0x000f2200000e0000 */
[----:B------:R-:W-:Y:S01]  /*0a30*/  NOP ;  /* 0x0000000000007918 */ /* 0x000fe20000000000 */
[----:B----4-:R-:W-:-:S13]  /*0a40*/  ISETP.NE.AND P0, PT, R0, 0x5, PT ;  /* 0x000000050000780c */ /* 0x010fda0003f05270 */
[----:B------:R-:W-:Y:S05]  /*0a50*/  @P0 BRA `(.L_x_13) ;  /* 0x0000000000540947 */ /* 0x000fea0003800000 */
[----:B--2---:R-:W-:Y:S01]  /*0a60*/  UMOV UR9, 0x400 ;  /* 0x0000040000097882 */ /* 0x004fe20000000000 */
        /* <DEDUP_REMOVED lines=14> */
[----:B------:R4:W1:Y:S01]  /*0b50*/  SYNCS.EXCH.64 URZ, [UR9+0xb8], UR14 ;  /* 0x0000b80e09ff75b2 */ /* 0x0008620008000100 */
[----:B------:R4:W1:Y:S01]  /*0b60*/  SYNCS.EXCH.64 URZ, [UR9+0xa0], UR12 ;  /* 0x0000a00c09ff75b2 */ /* 0x0008620008000100 */
[----:B------:R4:W1:Y:S01]  /*0b70*/  SYNCS.EXCH.64 URZ, [UR9+0xc0], UR14 ;  /* 0x0000c00e09ff75b2 */ /* 0x0008620008000100 */
[----:B------:R4:W1:Y:S01]  /*0b80*/  SYNCS.EXCH.64 URZ, [UR9+0xa8], UR12 ;  /* 0x0000a80c09ff75b2 */ /* 0x0008620008000100 */
[----:B------:R4:W1:Y:S02]  /*0b90*/  SYNCS.EXCH.64 URZ, [UR9+0xc8], UR14 ;  /* 0x0000c80e09ff75b2 */ /* 0x0008640008000100 */
[----:B----4-:R-:W-:Y:S01]  /*0ba0*/  NOP ;  /* 0x0000000000007918 */ /* 0x010fe20000000000 */
.L_x_13:
[----:B------:R-:W4:Y:S01]  /*0bb0*/  SHFL.IDX PT, R0, R173, RZ, 0x1f ;  /* 0x00001fffad007589 */ /* 0x000f2200000e0000 */
[----:B------:R-:W-:Y:S01]  /*0bc0*/  ISETP.NE.OR P1, PT, RZ, UR10, !P1 ;  /* 0x0000000aff007c0c */ /* 0x000fe2000cf25670 */
        /* <DEDUP_REMOVED lines=12> */
[----:B------:R4:W3:Y:S01]  /*0c90*/  SYNCS.EXCH.64 URZ, [UR8+0xe0], UR12 ;  /* 0x0000e00c08ff75b2 */ /* 0x0008e20008000100 */
[----:B------:R4:W1:Y:S01]  /*0ca0*/  SYNCS.EXCH.64 URZ, [UR8+0xd8], UR12 ;  /* 0x0000d80c08ff75b2 */ /* 0x0008620008000100 */
[----:B------:R4:W1:Y:S02]  /*0cb0*/  SYNCS.EXCH.64 URZ, [UR8+0xe8], UR12 ;  /* 0x0000e80c08ff75b2 */ /* 0x0008640008000100 */
[----:B----4-:R-:W-:Y:S01]  /*0cc0*/  NOP ;  /* 0x0000000000007918 */ /* 0x010fe20000000000 */
.L_x_14:
[----:B------:R-:W-:Y:S01]  /*0cd0*/  VOTEU.ALL UP1, P1 ;  /* 0x0000000000ff7886 */ /* 0x000fe20000820000 */
[----:B---3--:R-:W3:Y:S01]  /*0ce0*/  LDCU UR8, c[0x0][0x36c] ;  /* 0x00006d80ff0877ac */ /* 0x008ee20008000800 */
[----:B------:R-:W-:Y:S01]  /*0cf0*/  NOP ;  /* 0x0000000000007918 */ /* 0x000fe20000000000 */
[----:B------:R-:W-:Y:S01]  /*0d00*/  LOP3.LUT R10, R189, 0x1f, RZ, 0xc0, !PT ;  /* 0x0000001fbd0a7812 */ /* 0x000fe200078ec0ff */
[----:B--2---:R-:W-:Y:S01]  /*0d10*/  UMOV UR12, 0x20 ;  /* 0x00000020000c7882 */ /* 0x004fe20000000000 */
[----:B------:R-:W-:Y:S01]  /*0d20*/  @!UP1 UMOV UR6, 0x400 ;  /* 0x0000040000069882 */ /* 0x000fe20000000000 */
[----:B------:R-:W-:-:S04]  /*0d30*/  @!UP1 UIADD3 UR12, UPT, UPT, -UR12, 0x100000, URZ ;  /* 0x001000000c0c9890 */ /* 0x000fc8000fffe1ff */
[----:B------:R-:W-:Y:S02]  /*0d40*/  @!UP1 USHF.L.U32 UR13, UR12, 0xb, URZ ;  /* 0x0000000b0c0d9899 */ /* 0x000fe400080006ff */
[----:B------:R-:W-:Y:S02]  /*0d50*/  @!UP1 USHF.L.U32 UR12, UR12, 0x1, URZ ;  /* 0x000000010c0c9899 */ /* 0x000fe400080006ff */
[----:B------:R-:W-:Y:S01]  /*0d60*/  @!UP1 ULEA UR6, UR37, UR6, 0x18 ;  /* 0x0000000625069291 */ /* 0x000fe2000f8ec0ff */
[----:B------:R-:W-:Y:S01]  /*0d70*/  VOTEU.ALL UP1, P1 ;  /* 0x0000000000ff7886 */ /* 0x000fe20000820000 */
[----:B------:R-:W-:Y:S01]  /*0d80*/  UISETP.NE.AND UP4, UPT, UR10, URZ, UPT ;  /* 0x000000ff0a00728c */ /* 0x000fe2000bf85270 */
[----:B------:R-:W2:Y:S09]  /*0d90*/  FENCE.VIEW.ASYNC.S ;  /* 0x00000000000073c6 */ /* 0x000eb20000000000 */
[----:B--2---:R2:W4:Y:S01]  /*0da0*/  @!UP1 SYNCS.EXCH.64 URZ, [UR6+0xf0], UR12 ;  /* 0x0000f00c06ff95b2 */ /* 0x0045220008000100 */
[----:B---3--:R-:W-:-:S09]  /*0db0*/  UISETP.EQ.U32.AND UP1, UPT, UR8, 0x1, UPT ;  /* 0x000000010800788c */ /* 0x008fd2000bf22070 */
[----:B------:R-:W-:Y:S05]  /*0dc0*/  BRA.U !UP1, `(.L_x_15) ;  /* 0x0000000109087547 */ /* 0x000fea000b800000 */
[----:B-1--4-:R-:W-:Y:S01]  /*0dd0*/  UCGABAR_ARV ;  /* 0x00000000000079c7 */ /* 0x012fe20008000000 */
[----:B------:R-:W-:Y:S05]  /*0de0*/  BRA `(.L_x_16) ;  /* 0x0000000000047947 */ /* 0x000fea0003800000 */
.L_x_15:
[----:B-1--4-:R-:W-:Y:S01]  /*0df0*/  NOP ;  /* 0x0000000000007918 */ /* 0x012fe20000000000 */
.L_x_16:
[----:B------:R-:W1:Y:S01]  /*0e00*/  S2R R20, SR_CTAID.Y ;  /* 0x0000000000147919 */ /* 0x000e620000002600 */
[----:B------:R-:W-:-:S05]  /*0e10*/  CS2R.32 R170, SR_CgaSize ;  /* 0x0000000000aa7805 */ /* 0x000fca0000008a00 */
[----:B------:R-:W-:-:S05]  /*0e20*/  IMAD R170, R170, -0xa0, RZ ;  /* 0xffffff60aaaa7824 */ /* 0x000fca00078e02ff */
[----:B--2---:R-:W-:-:S14]  /*0e30*/  R2UR UR6, R170 ;  /* 0x00000000aa0672ca */ /* 0x004fdc00000e0000 */
[----:B------:R-:W2:Y:S01]  /*0e40*/  LDCU UR6, c[0x0][UR6+0x2b4] ;  /* 0x00005680060677ac */ /* 0x000ea20008000800 */
[----:B------:R-:W-:-:S05]  /*0e50*/  CS2R.32 R0, SR_CgaSize ;  /* 0x0000000000007805 */ /* 0x000fca0000008a00 */
[----:B------:R-:W-:-:S06]  /*0e60*/  IMAD R0, R0, -0xa0, RZ ;  /* 0xffffff6000007824 */ /* 0x000fcc00078e02ff */
[----:B------:R-:W3:Y:S01]  /*0e70*/  LDC R0, c[0x0][R0+0x2a4] ;  /* 0x0000a90000007b82 */ /* 0x000ee20000000800 */
[----:B------:R-:W-:Y:S01]  /*0e80*/  PRMT R8, RZ, 0x7610, R8 ;  /* 0x00007610ff087816 */ /* 0x000fe20000000008 */
[----:B------:R-:W4:Y:S01]  /*0e90*/  S2R R11, SR_CTAID.X ;  /* 0x00000000000b7919 */ /* 0x000f220000002500 */
[----:B------:R-:W-:-:S05]  /*0ea0*/  CS2R.32 R170, SR_CgaSize ;  /* 0x0000000000aa7805 */ /* 0x000fca0000008a00 */
[----:B------:R-:W-:-:S05]  /*0eb0*/  IMAD R170, R170, -0xa0, RZ ;  /* 0xffffff60aaaa7824 */ /* 0x000fca00078e02ff */
[----:B------:R-:W-:-:S14]  /*0ec0*/  R2UR UR8, R170 ;  /* 0x00000000aa0872ca */ /* 0x000fdc00000e0000 */
[----:B------:R-:W3:Y:S01]  /*0ed0*/  LDCU UR8, c[0x0][UR8+0x2b0] ;  /* 0x00005600080877ac */ /* 0x000ee20008000800 */
[----:B------:R-:W-:Y:S01]  /*0ee0*/  UISETP.NE.AND UP2, UPT, UR10, 0x2, UPT ;  /* 0x000000020a00788c */ /* 0x000fe2000bf45270 */
[----:B------:R-:W2:Y:S01]  /*0ef0*/  LDC R9, c[0x0][0xb24] ;  /* 0x0002c900ff097b82 */ /* 0x000ea20000000800 */
[----:B------:R-:W-:-:S05]  /*0f00*/  CS2R.32 R2, SR_CgaSize ;  /* 0x0000000000027805 */ /* 0x000fca0000008a00 */
[----:B------:R-:W-:-:S06]  /*0f10*/  IMAD R2, R2, -0xa0, RZ ;  /* 0xffffff6002027824 */ /* 0x000fcc00078e02ff */
[----:B------:R-:W3:Y:S08]  /*0f20*/  LDC R2, c[0x0][R2+0x2a0] ;  /* 0x0000a80002027b82 */ /* 0x000ef00000000800 */
[----:B------:R-:W3:Y:S01]  /*0f30*/  LDC R72, c[0x0][0xb24] ;  /* 0x0002c900ff487b82 */ /* 0x000ee20000000800 */
[----:B-1----:R-:W-:-:S07]  /*0f40*/  I2FP.F32.U32 R3, R20 ;  /* 0x0000001400037245 */ /* 0x002fce0000201000 */
[----:B------:R-:W1:Y:S01]  /*0f50*/  S2UR UR36, SR_CTAID.Z ;  /* 0x00000000002479c3 */ /* 0x000e620000002700 */
[----:B--2---:R-:W-:Y:S01]  /*0f60*/  ISETP.GE.AND P0, PT, R9, 0x1, PT ;  /* 0x000000010900780c */ /* 0x004fe20003f06270 */
[----:B----4-:R-:W-:Y:S01]  /*0f70*/  IMAD.MOV.U32 R21, RZ, RZ, R11 ;  /* 0x000000ffff157224 */ /* 0x010fe200078e000b */
[----:B------:R-:W-:Y:S01]  /*0f80*/  I2FP.F32.U32 R4, R11 ;  /* 0x0000000b00047245 */ /* 0x000fe20000201000 */
[----:B------:R-:W-:Y:S01]  /*0f90*/  FMUL R3, R3, UR6 ;  /* 0x0000000603037c20 */ /* 0x000fe20008400000 */
[----:B------:R-:W2:Y:S03]  /*0fa0*/  LDCU UR6, c[0x0][0xb30] ;  /* 0x00016600ff0677ac */ /* 0x000ea60008000800 */
[----:B---3--:R-:W-:Y:S01]  /*0fb0*/  FMUL R4, R4, UR8 ;  /* 0x0000000804047c20 */ /* 0x008fe20008400000 */
[----:B------:R-:W3:Y:S08]  /*0fc0*/  F2I.U32.TRUNC.NTZ R147, R3 ;  /* 0x0000000300937305 */ /* 0x000ef0000020f000 */
[----:B------:R-:W4:Y:S01]  /*0fd0*/  F2I.U32.TRUNC.NTZ R170, R4 ;  /* 0x0000000400aa7305 */ /* 0x000f22000020f000 */
[----:B--2---:R-:W-:Y:S01]  /*0fe0*/  UISETP.NE.AND UP3, UPT, UR6, 0x1, UPT ;  /* 0x000000010600788c */ /* 0x004fe2000bf65270 */
[----:B---3--:R-:W-:-:S05]  /*0ff0*/  IADD3 R147, PT, PT, -R147, RZ, RZ ;  /* 0x000000ff93937210 */ /* 0x008fca0007ffe1ff */
[----:B------:R-:W-:Y:S01]  /*1000*/  IMAD R147, R0, R147, R20 ;  /* 0x0000009300937224 */ /* 0x000fe200078e0214 */
[----:B------:R-:W-:Y:S01]  /*1010*/  PRMT R0, RZ, 0x7610, R0 ;  /* 0x00007610ff007816 */ /* 0x000fe20000000000 */
[----:B----4-:R-:W-:-:S04]  /*1020*/  IMAD.MOV R170, RZ, RZ, -R170 ;  /* 0x000000ffffaa7224 */ /* 0x010fc800078e0aaa */
[----:B------:R-:W-:Y:S01]  /*1030*/  IMAD R170, R2, R170, R11 ;  /* 0x000000aa02aa7224 */ /* 0x000fe200078e020b */
[----:B-1----:R-:W-:Y:S06]  /*1040*/  BRA.U UP4, `(.L_x_17) ;  /* 0x0000000104247547 */ /* 0x002fec000b800000 */
[----:B------:R-:W-:Y:S01]  /*1050*/  ISETP.NE.AND P1, PT, R147, RZ, PT ;  /* 0x000000ff9300720c */ /* 0x000fe20003f25270 */
[----:B------:R-:W-:Y:S01]  /*1060*/  IMAD.MOV.U32 R0, RZ, RZ, 0x3 ;  /* 0x00000003ff007424 */ /* 0x000fe200078e00ff */
[C---:B------:R-:W-:Y:S02]  /*1070*/  LOP3.LUT R3, R170.reuse, 0xfffffffe, RZ, 0xc0, !PT ;  /* 0xfffffffeaa037812 */ /* 0x040fe400078ec0ff */
[----:B------:R-:W-:Y:S02]  /*1080*/  ISETP.LT.U32.OR P1, PT, R170, 0x2, !P1 ;  /* 0x00000002aa00780c */ /* 0x000fe40004f21470 */
[----:B------:R-:W-:Y:S02]  /*1090*/  SHF.L.U32 R0, R0, R3, RZ ;  /* 0x0000000300007219 */ /* 0x000fe400000006ff */
[----:B------:R-:W-:Y:S02]  /*10a0*/  SEL R5, RZ, 0x1, !P1 ;  /* 0x00000001ff057807 */ /* 0x000fe40004800000 */
[----:B------:R-:W-:-:S05]  /*10b0*/  SEL R2, RZ, 0x2, !P1 ;  /* 0x00000002ff027807 */ /* 0x000fca0004800000 */
[----:B------:R-:W-:-:S05]  /*10c0*/  IMAD.IADD R2, R5, 0x1, R2 ;  /* 0x0000000105027824 */ /* 0x000fca00078e0202 */
[----:B------:R-:W-:Y:S02]  /*10d0*/  PRMT R8, R2, 0x7610, R8 ;  /* 0x0000761002087816 */ /* 0x000fe40000000008 */
.L_x_17:
[----:B------:R-:W-:Y:S05]  /*10e0*/  @!P0 BRA `(.L_x_18) ;  /* 0x0000000000b88947 */ /* 0x000fea0003800000 */
[----:B------:R-:W1:Y:S01]  /*10f0*/  LDC.64 R4, c[0x0][0xb18] ;  /* 0x0002c600ff047b82 */ /* 0x000e620000000a00 */
[----:B------:R-:W-:-:S07]  /*1100*/  ISETP.NE.AND P0, PT, R9, 0x1, PT ;  /* 0x000000010900780c */ /* 0x000fce0003f05270 */
[----:B------:R-:W2:Y:S08]  /*1110*/  LDC R14, c[0x0][0xb0c] ;  /* 0x0002c300ff0e7b82 */ /* 0x000eb00000000800 */
[----:B------:R-:W3:Y:S08]  /*1120*/  LDC R13, c[0x0][0x370] ;  /* 0x0000dc00ff0d7b82 */ /* 0x000ef00000000800 */
[----:B------:R-:W4:Y:S01]  /*1130*/  LDC R16, c[0x0][0x374] ;  /* 0x0000dd00ff107b82 */ /* 0x000f220000000800 */
[----:B-1----:R-:W-:-:S07]  /*1140*/  ISETP.NE.AND P1, PT, R4, 0x1, PT ;  /* 0x000000010400780c */ /* 0x002fce0003f25270 */
[----:B------:R-:W3:Y:S01]  /*1150*/  LDC.64 R6, c[0x0][0xb10] ;  /* 0x0002c400ff067b82 */ /* 0x000ee20000000a00 */
[----:B--2---:R-:W-:-:S07]  /*1160*/  ISETP.NE.AND P2, PT, R14, 0x1, PT ;  /* 0x000000010e00780c */ /* 0x004fce0003f45270 */
[----:B------:R-:W1:Y:S08]  /*1170*/  LDC R12, c[0x0][0xb20] ;  /* 0x0002c800ff0c7b82 */ /* 0x000e700000000800 */
[----:B------:R-:W2:Y:S01]  /*1180*/  LDC.64 R2, c[0x0][0xb28] ;  /* 0x0002ca00ff027b82 */ /* 0x000ea20000000a00 */
[----:B----4-:R-:W-:-:S04]  /*1190*/  IMAD.HI.U32 R15, R16, R5, RZ ;  /* 0x00000005100f7227 */ /* 0x010fc800078e00ff */
[----:B------:R-:W-:-:S04]  /*11a0*/  IMAD.HI.U32 R5, R20, R5, RZ ;  /* 0x0000000514057227 */ /* 0x000fc800078e00ff */
[----:B---3--:R-:W-:-:S04]  /*11b0*/  IMAD.HI.U32 R18, R13, R6, RZ ;  /* 0x000000060d127227 */ /* 0x008fc800078e00ff */
[C---:B------:R-:W-:Y:S01]  /*11c0*/  IMAD.HI.U32 R22, R11.reuse, R6, RZ ;  /* 0x000000060b167227 */ /* 0x040fe200078e00ff */
[-C--:B------:R-:W-:Y:S02]  /*11d0*/  @P2 SHF.R.U32.HI R13, RZ, R7.reuse, R18 ;  /* 0x00000007ff0d2219 */ /* 0x080fe40000011612 */
[-C--:B-1----:R-:W-:Y:S02]  /*11e0*/  @P1 SHF.R.U32.HI R16, RZ, R12.reuse, R15 ;  /* 0x0000000cff101219 */ /* 0x082fe4000001160f */
[----:B------:R-:W-:Y:S02]  /*11f0*/  SHF.R.U32.HI R5, RZ, R12, R5 ;  /* 0x0000000cff057219 */ /* 0x000fe40000011605 */
[----:B------:R-:W-:Y:S02]  /*1200*/  SHF.R.U32.HI R22, RZ, R7, R22 ;  /* 0x00000007ff167219 */ /* 0x000fe40000011616 */
[----:B------:R-:W-:Y:S01]  /*1210*/  SEL R5, R20, R5, !P1 ;  /* 0x0000000514057207 */ /* 0x000fe20004800000 */
[----:B--2---:R-:W-:Y:S01]  /*1220*/  IMAD.HI.U32 R18, R16, R2, RZ ;  /* 0x0000000210127227 */ /* 0x004fe200078e00ff */
[----:B------:R-:W-:-:S02]  /*1230*/  SEL R21, R11, R22, !P2 ;  /* 0x000000160b157207 */ /* 0x000fc40005000000 */
[----:B------:R-:W-:Y:S01]  /*1240*/  IADD3 R7, PT, PT, -R5, RZ, RZ ;  /* 0x000000ff05077210 */ /* 0x000fe20007ffe1ff */
[----:B------:R-:W-:Y:S01]  /*1250*/  IMAD.HI.U32 R6, R13, R2, RZ ;  /* 0x000000020d067227 */ /* 0x000fe200078e00ff */
[----:B------:R-:W-:-:S03]  /*1260*/  @P0 SHF.R.U32.HI R16, RZ, R3, R18 ;  /* 0x00000003ff100219 */ /* 0x000fc60000011612 */
[----:B------:R-:W-:Y:S01]  /*1270*/  IMAD R7, R4, R7, R20 ;  /* 0x0000000704077224 */ /* 0x000fe200078e0214 */
[----:B------:R-:W-:Y:S01]  /*1280*/  @P0 SHF.R.U32.HI R13, RZ, R3, R6 ;  /* 0x00000003ff0d0219 */ /* 0x000fe20000011606 */
[----:B------:R-:W-:-:S04]  /*1290*/  IMAD R16, R16, R9, RZ ;  /* 0x0000000910107224 */ /* 0x000fc800078e02ff */
[----:B------:R-:W-:Y:S01]  /*12a0*/  IMAD R6, R13, R9, RZ ;  /* 0x000000090d067224 */ /* 0x000fe200078e02ff */
[----:B------:R-:W-:-:S04]  /*12b0*/  ISETP.GE.AND P1, PT, R5, R16, PT ;  /* 0x000000100500720c */ /* 0x000fc80003f26270 */
[----:B------:R-:W-:Y:S01]  /*12c0*/  ISETP.GE.OR P1, PT, R21, R6, P1 ;  /* 0x000000061500720c */ /* 0x000fe20000f26670 */
[----:B------:R-:W-:-:S05]  /*12d0*/  IMAD.HI.U32 R6, R5, R2, RZ ;  /* 0x0000000205067227 */ /* 0x000fca00078e00ff */
[----:B------:R-:W-:-:S04]  /*12e0*/  SHF.R.U32.HI R6, RZ, R3, R6 ;  /* 0x00000003ff067219 */ /* 0x000fc80000011606 */
[----:B------:R-:W-:-:S03]  /*12f0*/  SEL R6, R5, R6, !P0 ;  /* 0x0000000605067207 */ /* 0x000fc60004000000 */
[----:B------:R-:W-:Y:S01]  /*1300*/  @!P1 IMAD.HI.U32 R12, R21, R2, RZ ;  /* 0x00000002150c9227 */ /* 0x000fe200078e00ff */
[----:B------:R-:W-:-:S04]  /*1310*/  IADD3 R2, PT, PT, -R6, RZ, RZ ;  /* 0x000000ff06027210 */ /* 0x000fc80007ffe1ff */
[----:B------:R-:W-:Y:S01]  /*1320*/  @!P1 SHF.R.U32.HI R12, RZ, R3, R12 ;  /* 0x00000003ff0c9219 */ /* 0x000fe2000001160c */
[----:B------:R-:W-:-:S03]  /*1330*/  IMAD R2, R9, R2, R5 ;  /* 0x0000000209027224 */ /* 0x000fc600078e0205 */
[----:B------:R-:W-:-:S05]  /*1340*/  @!P1 SEL R3, R21, R12, !P0 ;  /* 0x0000000c15039207 */ /* 0x000fca0004000000 */
[--C-:B------:R-:W-:Y:S02]  /*1350*/  @!P1 IMAD.IADD R6, R6, 0x1, -R3.reuse ;  /* 0x0000000106069824 */ /* 0x100fe400078e0a03 */
[----:B------:R-:W-:Y:S01]  /*1360*/  @!P1 IMAD R3, R2, R13, R3 ;  /* 0x0000000d02039224 */ /* 0x000fe200078e0203 */
[----:B------:R-:W-:Y:S01]  /*1370*/  IADD3 R2, PT, PT, -R21, RZ, RZ ;  /* 0x000000ff15027210 */ /* 0x000fe20007ffe1ff */
[----:B------:R-:W-:Y:S02]  /*1380*/  @!P1 IMAD R5, R6, R9, R21 ;  /* 0x0000000906059224 */ /* 0x000fe400078e0215 */
[----:B------:R-:W-:Y:S02]  /*1390*/  @!P1 IMAD.MOV.U32 R21, RZ, RZ, R3 ;  /* 0x000000ffff159224 */ /* 0x000fe400078e0003 */
[----:B------:R-:W-:Y:S02]  /*13a0*/  IMAD R2, R14, R2, R11 ;  /* 0x000000020e027224 */ /* 0x000fe400078e020b */
[----:B------:R-:W-:-:S02]  /*13b0*/  IMAD R20, R5, R4, R7 ;  /* 0x0000000405147224 */ /* 0x000fc400078e0207 */
[----:B------:R-:W-:Y:S02]  /*13c0*/  IMAD R21, R21, R14, R2 ;  /* 0x0000000e15157224 */ /* 0x000fe400078e0202 */
.L_x_18:
[----:B------:R-:W-:Y:S05]  /*13d0*/  BRA.U UP3, `(.L_x_19) ;  /* 0x0000000103407547 */ /* 0x000fea000b800000 */
[----:B------:R-:W1:Y:S08]  /*13e0*/  LDC.64 R4, c[0x0][0xb10] ;  /* 0x0002c400ff047b82 */ /* 0x000e700000000a00 */
[----:B------:R-:W2:Y:S08]  /*13f0*/  LDC.64 R2, c[0x0][0xb18] ;  /* 0x0002c600ff027b82 */ /* 0x000eb00000000a00 */
[----:B------:R-:W3:Y:S08]  /*1400*/  LDC R6, c[0x0][0xb20] ;  /* 0x0002c800ff067b82 */ /* 0x000ef00000000800 */
[----:B------:R-:W4:Y:S01]  /*1410*/  LDC R12, c[0x0][0xb0c] ;  /* 0x0002c300ff0c7b82 */ /* 0x000f220000000800 */
[----:B-1----:R-:W-:-:S05]  /*1420*/  IMAD.HI.U32 R4, R21, R4, RZ ;  /* 0x0000000415047227 */ /* 0x002fca00078e00ff */
[----:B------:R-:W-:Y:S01]  /*1430*/  SHF.R.U32.HI R4, RZ, R5, R4 ;  /* 0x00000005ff047219 */ /* 0x000fe20000011604 */
[----:B--2---:R-:W-:Y:S01]  /*1440*/  IMAD.HI.U32 R3, R20, R3, RZ ;  /* 0x0000000314037227 */ /* 0x004fe200078e00ff */
[----:B------:R-:W-:-:S04]  /*1450*/  ISETP.NE.AND P0, PT, R2, 0x1, PT ;  /* 0x000000010200780c */ /* 0x000fc80003f05270 */
[----:B---3--:R-:W-:-:S04]  /*1460*/  SHF.R.U32.HI R3, RZ, R6, R3 ;  /* 0x00000006ff037219 */ /* 0x008fc80000011603 */
[----:B------:R-:W-:Y:S02]  /*1470*/  SEL R3, R20, R3, !P0 ;  /* 0x0000000314037207 */ /* 0x000fe40004000000 */
[----:B----4-:R-:W-:-:S04]  /*1480*/  ISETP.NE.AND P1, PT, R12, 0x1, PT ;  /* 0x000000010c00780c */ /* 0x010fc80003f25270 */
[----:B------:R-:W-:-:S05]  /*1490*/  SEL R6, R21, R4, !P1 ;  /* 0x0000000415067207 */ /* 0x000fca0004800000 */
[----:B------:R-:W-:Y:S02]  /*14a0*/  IMAD.IADD R4, R3, 0x1, -R6 ;  /* 0x0000000103047824 */ /* 0x000fe400078e0a06 */
[----:B------:R-:W-:Y:S02]  /*14b0*/  IMAD.IADD R3, R6, 0x1, -R3 ;  /* 0x0000000106037824 */ /* 0x000fe400078e0a03 */
[----:B------:R-:W-:Y:S02]  /*14c0*/  IMAD R21, R4, R12, R21 ;  /* 0x0000000c04157224 */ /* 0x000fe400078e0215 */
[----:B------:R-:W-:Y:S02]  /*14d0*/  IMAD R20, R3, R2, R20 ;  /* 0x0000000203147224 */ /* 0x000fe400078e0214 */
.L_x_19:
[----:B------:R-:W-:Y:S05]  /*14e0*/  BRA.U !UP1, `(.L_x_20) ;  /* 0x00000001090c7547 */ /* 0x000fea000b800000 */
[----:B------:R-:W-:Y:S01]  /*14f0*/  UCGABAR_WAIT ;  /* 0x0000000000007dc7 */ /* 0x000fe20008000000 */
[----:B------:R-:W-:Y:S01]  /*1500*/  CCTL.IVALL ;  /* 0x00000000ff00798f */ /* 0x000fe20002000000 */
[----:B------:R-:W-:Y:S05]  /*1510*/  BRA `(.L_x_21) ;  /* 0x0000000000047947 */ /* 0x000fea0003800000 */
.L_x_20:
[----:B------:R-:W-:Y:S06]  /*1520*/  BAR.SYNC.DEFER_BLOCKING 0x0 ;  /* 0x0000000000007b1d */ /* 0x000fec0000010000 */
.L_x_21:
[----:B------:R-:W-:Y:S05]  /*1530*/  BRA.U UP2, `(.L_x_22) ;  /* 0x0000001102b47547 */ /* 0x000fea000b800000 */
[----:B------:R-:W1:Y:S01]  /*1540*/  LDCU UR15, c[0x0][0x38c] ;  /* 0x00007180ff0f77ac */ /* 0x000e620008000800 */
[----:B------:R-:W2:Y:S01]  /*1550*/  LDC R9, c[0x0][0x370] ;  /* 0x0000dc00ff097b82 */ /* 0x000ea20000000800 */
[C---:B------:R-:W-:Y:S01]  /*1560*/  IMAD.SHL.U32 R17, R11.reuse, 0x40, RZ ;  /* 0x000000400b117824 */ /* 0x040fe200078e00ff */
[----:B------:R-:W-:Y:S01]  /*1570*/  PLOP3.LUT P1, PT, PT, PT, UP5, 0x80, 0x8 ;  /* 0x000000000008781c */ /* 0x000fe20003f2f058 */
[----:B------:R-:W-:Y:S01]  /*1580*/  UISETP.NE.AND UP1, UPT, UR10, URZ, UPT ;  /* 0x000000ff0a00728c */ /* 0x000fe2000bf25270 */
[----:B------:R-:W-:Y:S01]  /*1590*/  ISETP.NE.AND P4, PT, R10, RZ, P5 ;  /* 0x000000ff0a00720c */ /* 0x000fe20002f85270 */
[----:B------:R-:W-:Y:S01]  /*15a0*/  IMAD.SHL.U32 R16, R11, 0x80, RZ ;  /* 0x000000800b107824 */ /* 0x000fe200078e00ff */
[----:B------:R-:W-:Y:S01]  /*15b0*/  PLOP3.LUT P1, PT, P1, PT, PT, 0x8, 0x80 ;  /* 0x000000000080781c */ /* 0x000fe20000f2e170 */
[----:B------:R-:W-:Y:S01]  /*15c0*/  IMAD.MOV.U32 R15, RZ, RZ, 0x1 ;  /* 0x00000001ff0f7424 */ /* 0x000fe200078e00ff */
[----:B------:R-:W3:Y:S01]  /*15d0*/  LDC R0, c[0x0][0x374] ;  /* 0x0000dd00ff007b82 */ /* 0x000ee20000000800 */
[----:B------:R-:W-:Y:S01]  /*15e0*/  IMAD.MOV.U32 R14, RZ, RZ, RZ ;  /* 0x000000ffff0e7224 */ /* 0x000fe200078e00ff */
[----:B------:R-:W-:Y:S01]  /*15f0*/  CS2R R12, SRZ ;  /* 0x00000000000c7805 */ /* 0x000fe2000001ff00 */
[----:B------:R-:W-:Y:S01]  /*1600*/  IMAD.MOV.U32 R10, RZ, RZ, 0x1 ;  /* 0x00000001ff0a7424 */ /* 0x000fe200078e00ff */
[----:B------:R-:W-:Y:S01]  /*1610*/  LOP3.LUT R17, R17, 0x40, RZ, 0xc0, !PT ;  /* 0x0000004011117812 */ /* 0x000fe200078ec0ff */
[----:B------:R-:W4:Y:S01]  /*1620*/  LDCU.64 UR24, c[0x0][0x348] ;  /* 0x00006900ff1877ac */ /* 0x000f220008000a00 */
[----:B-1----:R-:W-:-:S02]  /*1630*/  UIADD3 UR4, UPT, UPT, UR15, 0x7f, URZ ;  /* 0x0000007f0f047890 */ /* 0x002fc4000fffe0ff */
[----:B------:R-:W-:Y:S02]  /*1640*/  USEL UR7, UR7, 0x2, UP1 ;  /* 0x0000000207077887 */ /* 0x000fe40008800000 */
[----:B------:R-:W-:Y:S01]  /*1650*/  USHF.R.S32.HI UR22, URZ, 0x1f, UR4 ;  /* 0x0000001fff167899 */ /* 0x000fe20008011404 */
[----:B------:R-:W-:-:S03]  /*1660*/  UMOV UR13, URZ ;  /* 0x000000ff000d7c82 */ /* 0x000fc60008000000 */
[----:B------:R-:W-:Y:S02]  /*1670*/  ULEA.HI UR22, UR22, UR4, URZ, 0x7 ;  /* 0x0000000416167291 */ /* 0x000fe4000f8f38ff */
[----:B------:R-:W-:Y:S02]  /*1680*/  UIADD3 UR4, UPT, UPT, UR15, -0x1, URZ ;  /* 0xffffffff0f047890 */ /* 0x000fe4000fffe0ff */
[----:B------:R-:W-:Y:S02]  /*1690*/  USHF.R.S32.HI UR22, URZ, 0x7, UR22 ;  /* 0x00000007ff167899 */ /* 0x000fe40008011416 */
[----:B------:R-:W-:Y:S02]  /*16a0*/  UISETP.GE.U32.AND UP2, UPT, UR4, -0xff, UPT ;  /* 0xffffff010400788c */ /* 0x000fe4000bf46070 */
[----:B------:R-:W-:Y:S02]  /*16b0*/  UISETP.LT.U32.AND UP0, UPT, UR22, 0x4, UPT ;  /* 0x000000041600788c */ /* 0x000fe4000bf01070 */
[----:B------:R-:W-:-:S02]  /*16c0*/  UIADD3 UR15, UPT, UPT, UR15, 0xfe, URZ ;  /* 0x000000fe0f0f7890 */ /* 0x000fc4000fffe0ff */
[----:B------:R-:W-:-:S04]  /*16d0*/  USEL UR21, UR22, 0x4, UP0 ;  /* 0x0000000416157887 */ /* 0x000fc80008000000 */
[----:B------:R-:W-:Y:S02]  /*16e0*/  UIADD3 UR6, UPT, UPT, UR21, -0x1, URZ ;  /* 0xffffffff15067890 */ /* 0x000fe4000fffe0ff */
[----:B------:R-:W-:Y:S02]  /*16f0*/  @UP2 UIADD3 UR6, UPT, UPT, UR21, URZ, URZ ;  /* 0x000000ff15062290 */ /* 0x000fe4000fffe0ff */
[----:B------:R-:W-:Y:S02]  /*1700*/  UIADD3 UR14, UPT, UPT, UR22, -UR21, URZ ;  /* 0x80000015160e7290 */ /* 0x000fe4000fffe0ff */
[----:B------:R-:W-:Y:S02]  /*1710*/  UIADD3 UR5, UPT, UPT, UR6, 0x1, URZ ;  /* 0x0000000106057890 */ /* 0x000fe4000fffe0ff */
[----:B--2-4-:R-:W-:-:S12]  /*1720*/  UIADD3 UR6, UPT, UPT, -UR6, URZ, URZ ;  /* 0x000000ff06067290 */ /* 0x014fd8000fffe1ff */
.L_x_42:
[----:B------:R-:W-:Y:S01]  /*1730*/  UISETP.NE.AND UP0, UPT, UR37, URZ, UPT ;  /* 0x000000ff2500728c */ /* 0x000fe2000bf05270 */
[----:B------:R-:W1:Y:S08]  /*1740*/  S2UR UR37, SR_CgaCtaId ;  /* 0x00000000002579c3 */ /* 0x000e700000008800 */
[----:B------:R-:W-:Y:S05]  /*1750*/  BRA.U UP0, `(.L_x_23) ;  /* 0x0000000100347547 */ /* 0x000fea000b800000 */
[----:B------:R-:W2:Y:S01]  /*1760*/  S2R R2, SR_CgaCtaId ;  /* 0x0000000000027919 */ /* 0x000ea20000008800 */
[----:B------:R-:W-:-:S04]  /*1770*/  MOV R3, 0x400 ;  /* 0x0000040000037802 */ /* 0x000fc80000000f00 */
[----:B--2---:R-:W-:Y:S02]  /*1780*/  LEA R3, R2, R3, 0x18 ;  /* 0x0000000302037211 */ /* 0x004fe400078ec0ff */
[----:B------:R-:W-:-:S03]  /*1790*/  SHF.L.U32 R2, R10, 0x1f, RZ ;  /* 0x0000001f0a027819 */ /* 0x000fc600000006ff */
[----:B------:R-:W-:-:S04]  /*17a0*/  IMAD R3, R12, 0x8, R3 ;  /* 0x000000080c037824 */ /* 0x000fc800078e0203 */
[----:B------:R-:W2:Y:S02]  /*17b0*/  SYNCS.PHASECHK.TRANS64.TRYWAIT P0, [R3+URZ+0xe0], R2 ;  /* 0x0000e002030075a7 */ /* 0x000ea400080011ff */
[----:B--2---:R-:W-:Y:S05]  /*17c0*/  @!P0 BRA `(.L_x_24) ;  /* 0x00000070007c8947 */ /* 0x004fea0003800000 */
.L_x_124:
[----:B------:R-:W-:Y:S01]  /*17d0*/  VIADD R12, R12, 0x1 ;  /* 0x000000010c0c7836 */ /* 0x000fe20000000000 */
[----:B------:R2:W-:Y:S04]  /*17e0*/  SYNCS.ARRIVE.TRANS64.A1T0 RZ, [R3+URZ+0xd0], RZ ;  /* 0x0000d0ff03ff79a7 */ /* 0x0005e800081000ff */
[----:B------:R-:W-:-:S04]  /*17f0*/  ISETP.NE.AND P0, PT, R12, 0x2, PT ;  /* 0x000000020c00780c */ /* 0x000fc80003f05270 */
[----:B------:R-:W-:Y:S02]  /*1800*/  SEL R12, R12, RZ, P0 ;  /* 0x000000ff0c0c7207 */ /* 0x000fe40000000000 */
[----:B--2---:R-:W-:-:S04]  /*1810*/  SEL R3, RZ, 0x1, P0 ;  /* 0x00000001ff037807 */ /* 0x004fc80000000000 */
[----:B------:R-:W-:-:S07]  /*1820*/  LOP3.LUT R10, R10, R3, RZ, 0x3c, !PT ;  /* 0x000000030a0a7212 */ /* 0x000fce00078e3cff */
.L_x_23:
[----:B------:R-:W-:Y:S01]  /*1830*/  UMOV UR4, 0x400 ;  /* 0x0000040000047882 */ /* 0x000fe20000000000 */
[----:B------:R-:W-:Y:S01]  /*1840*/  LEA.HI R3, R21, R21, RZ, 0x1 ;  /* 0x0000001515037211 */ /* 0x000fe200078f08ff */
[----:B-1----:R-:W-:Y:S01]  /*1850*/  ULEA UR4, UR37, UR4, 0x18 ;  /* 0x0000000425047291 */ /* 0x002fe2000f8ec0ff */
[----:B------:R-:W-:Y:S01]  /*1860*/  SHF.L.U32 R2, R15, 0x1f, RZ ;  /* 0x0000001f0f027819 */ /* 0x000fe200000006ff */
[----:B------:R-:W-:Y:S01]  /*1870*/  UISETP.GE.U32.AND UP0, UPT, UR15, 0xff, UPT ;  /* 0x000000ff0f00788c */ /* 0x000fe2000bf06070 */
[----:B------:R-:W-:Y:S01]  /*1880*/  R2UR UR35, R16 ;  /* 0x00000000102372ca */ /* 0x000fe200000e0000 */
[----:B------:R-:W-:Y:S01]  /*1890*/  ULEA UR8, UR13, UR4, 0x3 ;  /* 0x000000040d087291 */ /* 0x000fe2000f8e18ff */
[----:B------:R-:W-:Y:S01]  /*18a0*/  IMAD.SHL.U32 R3, R3, 0x80, RZ ;  /* 0x0000008003037824 */ /* 0x000fe200078e00ff */
[----:B------:R-:W-:Y:S01]  /*18b0*/  R2UR UR11, R17 ;  /* 0x00000000110b72ca */ /* 0x000fe200000e0000 */
[----:B------:R-:W-:-:S03]  /*18c0*/  UMOV UR23, URZ ;  /* 0x000000ff00177c82 */ /* 0x000fc60008000000 */
[----:B------:R-:W-:-:S03]  /*18d0*/  LOP3.LUT R3, R3, 0xffffff00, RZ, 0xc0, !PT ;  /* 0xffffff0003037812 */ /* 0x000fc600078ec0ff */
[----:B------:R1:W2:Y:S01]  /*18e0*/  SYNCS.PHASECHK.TRANS64.TRYWAIT P0, [UR8+0x20], R2 ;  /* 0x00002002ff0075a7 */ /* 0x0002a20008001108 */
[----:B------:R-:W-:Y:S02]  /*18f0*/  R2UR UR9, R3 ;  /* 0x00000000030972ca */ /* 0x000fe400000e0000 */
[----:B------:R-:W-:-:S11]  /*1900*/  R2UR UR8, R20 ;  /* 0x00000000140872ca */ /* 0x000fd600000e0000 */
[----:B------:R-:W-:Y:S02]  /*1910*/  ULOP3.LUT UR35, UR9, 0x80, UR35, 0xf8, !UPT ;  /* 0x0000008009237892 */ /* 0x000fe4000f8ef823 */
[----:B------:R-:W-:Y:S01]  /*1920*/  ULEA UR11, UR8, UR11, 0x7 ;  /* 0x0000000b080b7291 */ /* 0x000fe2000f8e38ff */
[----:B------:R-:W-:Y:S11]  /*1930*/  BRA.U !UP0, `(.L_x_25) ;  /* 0x0000000108c07547 */ /* 0x000ff6000b800000 */
[----:B------:R-:W-:Y:S01]  /*1940*/  UMOV UR16, UR6 ;  /* 0x0000000600107c82 */ /* 0x000fe20008000000 */
[----:B------:R-:W-:Y:S01]  /*1950*/  UMOV UR17, UR13 ;  /* 0x0000000d00117c82 */ /* 0x000fe20008000000 */
[----:B------:R-:W-:-:S05]  /*1960*/  UMOV UR34, URZ ;  /* 0x000000ff00227c82 */ /* 0x000fca0008000000 */
.L_x_31:
[----:B------:R-:W-:Y:S01]  /*1970*/  ULEA UR33, UR17, UR4, 0x3 ;  /* 0x0000000411217291 */ /* 0x000fe2000f8e18ff */
[----:B------:R-:W-:Y:S01]  /*1980*/  @P5 MOV R3, 0xc000 ;  /* 0x0000c00000035802 */ /* 0x000fe20000000f00 */
[----:B-12-4-:R-:W-:Y:S10]  /*1990*/  @P0 BRA `(.L_x_26) ;  /* 0x00000000000c0947 */ /* 0x016ff40003800000 */
[----:B------:R-:W-:-:S04]  /*19a0*/  SHF.L.U32 R5, R15, 0x1f, RZ ;  /* 0x0000001f0f057819 */ /* 0x000fc800000006ff */
[----:B------:R-:W2:Y:S02]  /*19b0*/  SYNCS.PHASECHK.TRANS64.TRYWAIT P0, [UR33+0x20], R5 ;  /* 0x00002005ff0075a7 */ /* 0x000ea40008001121 */
[----:B--2---:R-:W-:Y:S05]  /*19c0*/  @!P0 BRA `(.L_x_27) ;  /* 0x0000007000108947 */ /* 0x004fea0003800000 */
.L_x_26:
[----:B------:R2:W-:Y:S01]  /*19d0*/  @P5 SYNCS.ARRIVE.TRANS64 RZ, [UR33], R3 ;  /* 0x00000003ffff59a7 */ /* 0x0005e20008000021 */
[----:B------:R-:W-:Y:S02]  /*19e0*/  ULOP3.LUT UR8, UR7, 0x2, URZ, 0xfc, !UPT ;  /* 0x0000000207087892 */ /* 0x000fe4000f8efcff */
[----:B------:R-:W-:Y:S02]  /*19f0*/  UIADD3 UR16, UPT, UPT, UR16, 0x1, URZ ;  /* 0x0000000110107890 */ /* 0x000fe4000fffe0ff */
[----:B------:R-:W-:Y:S02]  /*1a00*/  UISETP.NE.AND UP0, UPT, UR8, 0x2, UPT ;  /* 0x000000020800788c */ /* 0x000fe4000bf05270 */
[----:B------:R-:W-:-:S07]  /*1a10*/  UISETP.NE.AND UP2, UPT, UR16, 0x1, UPT ;  /* 0x000000011000788c */ /* 0x000fce000bf45270 */
[----:B------:R-:W-:Y:S05]  /*1a20*/  BRA.U UP0, `(.L_x_28) ;  /* 0x0000000100047547 */ /* 0x000fea000b800000 */
[----:B------:R-:W-:Y:S05]  /*1a30*/  BPT.TRAP 0x1 ;  /* 0x000000040000795c */ /* 0x000fea0000300000 */
.L_x_28:
[----:B------:R-:W-:Y:S04]  /*1a40*/  BSSY.RECONVERGENT B0, `(.L_x_29) ;  /* 0x0000003000007945 */ /* 0x000fe80003800200 */
[----:B------:R-:W-:Y:S05]  /*1a50*/  @!P4 BRA `(.L_x_30) ;  /* 0x000000000004c947 */ /* 0x000fea0003800000 */
[----:B------:R-:W-:Y:S05]  /*1a60*/  BPT.TRAP 0x1 ;  /* 0x000000040000795c */ /* 0x000fea0000300000 */
.L_x_30:
[----:B------:R-:W-:Y:S05]  /*1a70*/  BSYNC.RECONVERGENT B0 ;  /* 0x0000000000007941 */ /* 0x000fea0003800200 */
.L_x_29:
[----:B------:R-:W-:Y:S02]  /*1a80*/  UIADD3 UR13, UPT, UPT, UR17, 0x1, URZ ;  /* 0x00000001110d7890 */ /* 0x000fe4000fffe0ff */
[----:B------:R-:W-:Y:S02]  /*1a90*/  ULEA UR32, UR17, UR4, 0xe ;  /* 0x0000000411207291 */ /* 0x000fe4000f8e70ff */
[----:B------:R-:W-:Y:S02]  /*1aa0*/  UISETP.NE.AND UP0, UPT, UR13, 0x4, UPT ;  /* 0x000000040d00788c */ /* 0x000fe4000bf05270 */
[----:B------:R-:W-:Y:S02]  /*1ab0*/  UIADD3 UR28, UP1, UPT, UR24, 0x80, URZ ;  /* 0x00000080181c7890 */ /* 0x000fe4000ff3e0ff */
[----:B------:R-:W-:Y:S02]  /*1ac0*/  USEL UR9, URZ, 0x1, UP0 ;  /* 0x00000001ff097887 */ /* 0x000fe40008000000 */
[----:B------:R-:W-:-:S02]  /*1ad0*/  USEL UR13, UR13, URZ, UP0 ;  /* 0x000000ff0d0d7287 */ /* 0x000fc40008000000 */
[----:B------:R-:W-:Y:S02]  /*1ae0*/  UIADD3 UR26, UP0, UPT, UR24, 0x180, URZ ;  /* 0x00000180181a7890 */ /* 0x000fe4000ff1e0ff */
[----:B------:R-:W-:Y:S01]  /*1af0*/  ULEA UR8, UR13, UR4, 0x3 ;  /* 0x000000040d087291 */ /* 0x000fe2000f8e18ff */
[----:B------:R-:W-:Y:S01]  /*1b00*/  LOP3.LUT R15, R15, UR9, RZ, 0x3c, !PT ;  /* 0x000000090f0f7c12 */ /* 0x000fe2000f8e3cff */
[----:B------:R-:W-:Y:S02]  /*1b10*/  ULOP3.LUT UR33, UR33, 0xfefffff8, URZ, 0xc0, !UPT ;  /* 0xfefffff821217892 */ /* 0x000fe4000f8ec0ff */
[----:B------:R-:W-:Y:S01]  /*1b20*/  UIADD3.X UR29, UPT, UPT, URZ, UR25, URZ, UP1, !UPT ;  /* 0x00000019ff1d7290 */ /* 0x000fe20008ffe4ff */
[----:B-1----:R-:W-:Y:S01]  /*1b30*/  SHF.L.U32 R2, R15, 0x1f, RZ ;  /* 0x0000001f0f027819 */ /* 0x002fe200000006ff */
[----:B------:R-:W-:Y:S02]  /*1b40*/  UIADD3 UR32, UPT, UPT, UR32, 0x8400, URZ ;  /* 0x0000840020207890 */ /* 0x000fe4000fffe0ff */
[----:B------:R-:W-:Y:S01]  /*1b50*/  UIADD3.X UR27, UPT, UPT, URZ, UR25, URZ, UP0, !UPT ;  /* 0x00000019ff1b7290 */ /* 0x000fe200087fe4ff */
[----:B------:R4:W1:Y:S01]  /*1b60*/  SYNCS.PHASECHK.TRANS64.TRYWAIT P0, [UR8+0x20], R2 ;  /* 0x00002002ff0075a7 */ /* 0x0008620008001108 */
[----:B------:R-:W-:Y:S01]  /*1b70*/  ULEA UR8, UR17, UR4, 0xd ;  /* 0x0000000411087291 */ /* 0x000fe2000f8e68ff */
[----:B------:R-:W-:Y:S01]  /*1b80*/  UMOV UR18, 0x0 ;  /* 0x0000000000127882 */ /* 0x000fe20000000000 */
[----:B------:R-:W-:-:S02]  /*1b90*/  UMOV UR19, 0x10000000 ;  /* 0x1000000000137882 */ /* 0x000fc40000000000 */
[----:B------:R-:W-:Y:S01]  /*1ba0*/  UIADD3 UR8, UPT, UPT, UR8, 0x18400, URZ ;  /* 0x0001840008087890 */ /* 0x000fe2000fffe0ff */
[----:B------:R2:W-:Y:S01]  /*1bb0*/  UTMALDG.3D.2CTA [UR32], [UR28], desc[UR18] ;  /* 0x000012201c0075b4 */ /* 0x0005e20008211000 */
[----:B------:R-:W-:Y:S01]  /*1bc0*/  UMOV UR10, UR34 ;  /* 0x00000022000a7c82 */ /* 0x000fe20008000000 */
[----:B------:R-:W-:Y:S01]  /*1bd0*/  UMOV UR12, UR36 ;  /* 0x00000024000c7c82 */ /* 0x000fe20008000000 */
[----:B------:R-:W-:Y:S01]  /*1be0*/  UMOV UR9, UR33 ;  /* 0x0000002100097c82 */ /* 0x000fe20008000000 */
[----:B------:R-:W-:Y:S01]  /*1bf0*/  UMOV UR23, UR5 ;  /* 0x0000000500177c82 */ /* 0x000fe20008000000 */
[----:B------:R-:W-:-:S03]  /*1c00*/  UMOV UR17, UR13 ;  /* 0x0000000d00117c82 */ /* 0x000fc60008000000 */
[----:B------:R4:W-:Y:S01]  /*1c10*/  UTMALDG.3D.2CTA [UR8], [UR26], desc[UR18] ;  /* 0x000012081a0075b4 */ /* 0x0009e20008211000 */
[----:B--2---:R-:W-:Y:S01]  /*1c20*/  UIADD3 UR34, UPT, UPT, UR34, 0x80, URZ ;  /* 0x0000008022227890 */ /* 0x004fe2000fffe0ff */
[----:B------:R-:W-:Y:S11]  /*1c30*/  BRA.U UP2, `(.L_x_31) ;  /* 0xfffffffd024c7547 */ /* 0x000ff6000b83ffff */
.L_x_25:
[----:B----4-:R-:W-:Y:S01]  /*1c40*/  ULEA UR8, UR13, UR4, 0x3 ;  /* 0x000000040d087291 */ /* 0x010fe2000f8e18ff */
[----:B-1----:R-:W-:Y:S01]  /*1c50*/  SHF.L.U32 R2, R15, 0x1f, RZ ;  /* 0x0000001f0f027819 */ /* 0x002fe200000006ff */
[----:B------:R-:W-:Y:S01]  /*1c60*/  @!P1 SYNCS.ARRIVE.TRANS64.A1T0 RZ, [UR4+0x68], RZ ;  /* 0x000068ffffff99a7 */ /* 0x000fe20008100004 */
[----:B------:R-:W-:-:S06]  /*1c70*/  UISETP.GT.AND UP0, UPT, UR22, UR21, UPT ;  /* 0x000000151600728c */ /* 0x000fcc000bf04270 */
[----:B--2---:R1:W2:Y:S03]  /*1c80*/  SYNCS.PHASECHK.TRANS64.TRYWAIT P0, [UR8+0x20], R2 ;  /* 0x00002002ff0075a7 */ /* 0x0042a60008001108 */
[----:B------:R-:W-:Y:S05]  /*1c90*/  BRA.U !UP0, `(.L_x_32) ;  /* 0x0000000108c07547 */ /* 0x000fea000b800000 */
[----:B------:R-:W-:Y:S01]  /*1ca0*/  UIADD3 UR26, UPT, UPT, UR14, UR23, URZ ;  /* 0x000000170e1a7290 */ /* 0x000fe2000fffe0ff */
[----:B------:R-:W-:-:S11]  /*1cb0*/  UMOV UR27, UR13 ;  /* 0x0000000d001b7c82 */ /* 0x000fd60008000000 */
.L_x_38:
[----:B------:R-:W-:Y:S01]  /*1cc0*/  ULEA UR17, UR27, UR4, 0x3 ;  /* 0x000000041b117291 */ /* 0x000fe2000f8e18ff */
[----:B--2---:R-:W-:Y:S01]  /*1cd0*/  @P5 MOV R3, 0xc000 ;  /* 0x0000c00000035802 */ /* 0x004fe20000000f00 */
[----:B-12---:R-:W-:Y:S10]  /*1ce0*/  @P0 BRA `(.L_x_33) ;  /* 0x00000000000c0947 */ /* 0x006ff40003800000 */
[----:B------:R-:W-:-:S04]  /*1cf0*/  SHF.L.U32 R5, R15, 0x1f, RZ ;  /* 0x0000001f0f057819 */ /* 0x000fc800000006ff */
[----:B------:R-:W2:Y:S02]  /*1d00*/  SYNCS.PHASECHK.TRANS64.TRYWAIT P0, [UR17+0x20], R5 ;  /* 0x00002005ff0075a7 */ /* 0x000ea40008001111 */
[----:B--2---:R-:W-:Y:S05]  /*1d10*/  @!P0 BRA `(.L_x_34) ;  /* 0x0000006c00548947 */ /* 0x004fea0003800000 */
.L_x_33:
[----:B------:R2:W-:Y:S01]  /*1d20*/  @P5 SYNCS.ARRIVE.TRANS64 RZ, [UR17], R3 ;  /* 0x00000003ffff59a7 */ /* 0x0005e20008000011 */
[----:B------:R-:W-:-:S04]  /*1d30*/  ULOP3.LUT UR8, UR7, 0x2, URZ, 0xfc, !UPT ;  /* 0x0000000207087892 */ /* 0x000fc8000f8efcff */
[----:B------:R-:W-:-:S09]  /*1d40*/  UISETP.NE.AND UP0, UPT, UR8, 0x2, UPT ;  /* 0x000000020800788c */ /* 0x000fd2000bf05270 */
[----:B------:R-:W-:Y:S05]  /*1d50*/  BRA.U UP0, `(.L_x_35) ;  /* 0x0000000100047547 */ /* 0x000fea000b800000 */
[----:B------:R-:W-:Y:S05]  /*1d60*/  BPT.TRAP 0x1 ;  /* 0x000000040000795c */ /* 0x000fea0000300000 */
.L_x_35:
[----:B------:R-:W-:Y:S04]  /*1d70*/  BSSY.RECONVERGENT B0, `(.L_x_36) ;  /* 0x0000003000007945 */ /* 0x000fe80003800200 */
[----:B------:R-:W-:Y:S05]  /*1d80*/  @!P4 BRA `(.L_x_37) ;  /* 0x000000000004c947 */ /* 0x000fea0003800000 */
[----:B------:R-:W-:Y:S05]  /*1d90*/  BPT.TRAP 0x1 ;  /* 0x000000040000795c */ /* 0x000fea0000300000 */
.L_x_37:
[----:B------:R-:W-:Y:S05]  /*1da0*/  BSYNC.RECONVERGENT B0 ;  /* 0x0000000000007941 */ /* 0x000fea0003800200 */
.L_x_36:
        /* <DEDUP_REMOVED lines=9> */
[----:B------:R-:W-:Y:S02]  /*1e40*/  USHF.L.U32 UR18, UR23, 0x7, URZ ;  /* 0x0000000717127899 */ /* 0x000fe400080006ff */
[----:B------:R-:W-:Y:S01]  /*1e50*/  ULOP3.LUT UR17, UR17, 0xfefffff8, URZ, 0xc0, !UPT ;  /* 0xfefffff811117892 */ /* 0x000fe2000f8ec0ff */
[----:B-1----:R-:W-:Y:S01]  /*1e60*/  SHF.L.U32 R2, R15, 0x1f, RZ ;  /* 0x0000001f0f027819 */ /* 0x002fe200000006ff */
[----:B------:R-:W-:Y:S02]  /*1e70*/  UIADD3 UR16, UPT, UPT, UR16, 0x8400, URZ ;  /* 0x0000840010107890 */ /* 0x000fe4000fffe0ff */
[----:B------:R-:W-:Y:S01]  /*1e80*/  UIADD3.X UR33, UPT, UPT, URZ, UR25, URZ, UP1, !UPT ;  /* 0x00000019ff217290 */ /* 0x000fe20008ffe4ff */
[----:B------:R4:W1:Y:S01]  /*1e90*/  SYNCS.PHASECHK.TRANS64.TRYWAIT P0, [UR8+0x20], R2 ;  /* 0x00002002ff0075a7 */ /* 0x0008620008001108 */
[----:B------:R-:W-:-:S02]  /*1ea0*/  ULEA UR8, UR27, UR4, 0xd ;  /* 0x000000041b087291 */ /* 0x000fc4000f8e68ff */
[----:B------:R-:W-:Y:S02]  /*1eb0*/  UIADD3.X UR31, UPT, UPT, URZ, UR25, URZ, UP0, !UPT ;  /* 0x00000019ff1f7290 */ /* 0x000fe400087fe4ff */
[----:B------:R-:W-:Y:S01]  /*1ec0*/  UIADD3 UR8, UPT, UPT, UR8, 0x18400, URZ ;  /* 0x0001840008087890 */ /* 0x000fe2000fffe0ff */
[----:B------:R-:W-:Y:S01]  /*1ed0*/  UMOV UR28, 0x0 ;  /* 0x00000000001c7882 */ /* 0x000fe20000000000 */
[----:B------:R-:W-:Y:S01]  /*1ee0*/  UMOV UR29, 0x10000000 ;  /* 0x10000000001d7882 */ /* 0x000fe20000000000 */
[----:B------:R-:W-:Y:S01]  /*1ef0*/  UMOV UR19, UR35 ;  /* 0x0000002300137c82 */ /* 0x000fe20008000000 */
[----:B------:R-:W-:Y:S01]  /*1f00*/  UMOV UR20, UR36 ;  /* 0x0000002400147c82 */ /* 0x000fe20008000000 */
[----:B------:R-:W-:Y:S01]  /*1f10*/  UMOV UR12, UR36 ;  /* 0x00000024000c7c82 */ /* 0x000fe20008000000 */
[----:B------:R-:W-:Y:S01]  /*1f20*/  UMOV UR9, UR17 ;  /* 0x0000001100097c82 */ /* 0x000fe20008000000 */
[----:B------:R-:W-:Y:S01]  /*1f30*/  UMOV UR10, UR18 ;  /* 0x00000012000a7c82 */ /* 0x000fe20008000000 */
[----:B------:R4:W-:Y:S01]  /*1f40*/  UTMALDG.3D.2CTA [UR16], [UR32], desc[UR28] ;  /* 0x00001c10200075b4 */ /* 0x0009e20008211000 */
[----:B------:R-:W-:Y:S01]  /*1f50*/  UIADD3 UR23, UPT, UPT, UR23, 0x1, URZ ;  /* 0x0000000117177890 */ /* 0x000fe2000fffe0ff */
[----:B------:R-:W-:-:S03]  /*1f60*/  UMOV UR27, UR13 ;  /* 0x0000000d001b7c82 */ /* 0x000fc60008000000 */
[----:B------:R-:W-:Y:S01]  /*1f70*/  UISETP.NE.AND UP0, UPT, UR23, UR26, UPT ;  /* 0x0000001a1700728c */ /* 0x000fe2000bf05270 */
[----:B------:R4:W-:Y:S08]  /*1f80*/  UTMALDG.3D.2CTA [UR8], [UR30], desc[UR28] ;  /* 0x00001c081e0075b4 */ /* 0x0009f00008211000 */
[----:B----4-:R-:W-:Y:S05]  /*1f90*/  BRA.U UP0, `(.L_x_38) ;  /* 0xfffffffd00487547 */ /* 0x010fea000b83ffff */
.L_x_32:
[C---:B-1----:R-:W-:Y:S01]  /*1fa0*/  LEA R2, R14.reuse, UR4, 0x3 ;  /* 0x000000040e027c11 */ /* 0x042fe2000f8e18ff */
[----:B------:R-:W-:Y:S01]  /*1fb0*/  NOP ;  /* 0x0000000000007918 */ /* 0x000fe20000000000 */
[----:B--2---:R-:W-:Y:S02]  /*1fc0*/  SHF.L.U32 R3, R13, 0x1f, RZ ;  /* 0x0000001f0d037819 */ /* 0x004fe400000006ff */
[----:B------:R-:W-:Y:S02]  /*1fd0*/  LEA R4, R14, UR4, 0x4 ;  /* 0x000000040e047c11 */ /* 0x000fe4000f8e20ff */
[----:B------:R-:W1:Y:S02]  /*1fe0*/  SYNCS.PHASECHK.TRANS64.TRYWAIT P0, [R2+URZ+0x70], R3 ;  /* 0x00007003020075a7 */ /* 0x000e6400080011ff */
[----:B-1----:R-:W-:Y:S05]  /*1ff0*/  @!P0 BRA `(.L_x_39) ;  /* 0x0000006800b48947 */ /* 0x002fea0003800000 */
.L_x_127:
[----:B------:R-:W2:Y:S01]  /*2000*/  LDS.128 R4, [R4+0x100] ;  /* 0x0001000004047984 */ /* 0x000ea20000000c00 */
[----:B------:R-:W-:Y:S01]  /*2010*/  ISETP.GE.AND P0, PT, R72, 0x1, PT ;  /* 0x000000014800780c */ /* 0x000fe20003f06270 */
[----:B-1----:R-:W-:Y:S01]  /*2020*/  VIADD R2, R2, 0x80 ;  /* 0x0000008002027836 */ /* 0x002fe20000000000 */
[----:B------:R-:W-:Y:S01]  /*2030*/  @!PT LDS RZ, [RZ] ;  /* 0x00000000fffff984 */ /* 0x000fe20000000800 */
[----:B------:R-:W-:Y:S01]  /*2040*/  @!PT LDS RZ, [RZ] ;  /* 0x00000000fffff984 */ /* 0x000fe20000000800 */
[----:B------:R-:W-:Y:S01]  /*2050*/  @!PT LDS RZ, [RZ] ;  /* 0x00000000fffff984 */ /* 0x000fe20000000800 */
[----:B------:R-:W-:Y:S01]  /*2060*/  @!PT LDS RZ, [RZ] ;  /* 0x00000000fffff984 */ /* 0x000fe20000000800 */
[----:B------:R1:W-:Y:S06]  /*2070*/  MEMBAR.ALL.CTA ;  /* 0x0000000000007992 */ /* 0x0003ec0000008000 */
[----:B-1----:R-:W1:Y:S01]  /*2080*/  FENCE.VIEW.ASYNC.S ;  /* 0x00000000000073c6 */ /* 0x002e620000000000 */
[----:B------:R-:W-:-:S04]  /*2090*/  PRMT R2, RZ, 0x654, R2 ;  /* 0x00000654ff027816 */ /* 0x000fc80000000002 */
[----:B-1----:R1:W-:Y:S01]  /*20a0*/  SYNCS.ARRIVE.TRANS64.RED.A1T0 RZ, [R2+URZ], RZ ;  /* 0x000000ff02ff79a7 */ /* 0x0023e200081004ff */
[----:B--2---:R-:W-:-:S13]  /*20b0*/  LOP3.LUT P2, RZ, R6, 0x1, RZ, 0xc0, !PT ;  /* 0x0000000106ff7812 */ /* 0x004fda000784c0ff */
[----:B------:R-:W-:Y:S01]  /*20c0*/  @P2 SHF.R.U32.HI R3, RZ, 0x10, R5 ;  /* 0x00000010ff032819 */ /* 0x000fe20000011605 */
[----:B------:R-:W-:Y:S01]  /*20d0*/  VOTEU.ANY UP0, P2 ;  /* 0x0000000000ff7886 */ /* 0x000fe20001000100 */
[----:B------:R-:W-:Y:S02]  /*20e0*/  @P2 MOV R11, R4 ;  /* 0x00000004000b2202 */ /* 0x000fe40000000f00 */
[----:B------:R-:W-:Y:S02]  /*20f0*/  @P2 R2UR.BROADCAST UR8, R3 ;  /* 0x00000000030822ca */ /* 0x000fe400008e0000 */
[----:B------:R-:W-:-:S11]  /*2100*/  @P2 LOP3.LUT R8, R5, 0xffff, RZ, 0xc0, !PT ;  /* 0x0000ffff05082812 */ /* 0x000fd600078ec0ff */
[----:B------:R-:W-:Y:S01]  /*2110*/  @UP0 UMOV UR36, UR8 ;  /* 0x0000000800240c82 */ /* 0x000fe20008000000 */
[----:B-1----:R-:W-:Y:S05]  /*2120*/  @!P0 BRA `(.L_x_40) ;  /* 0x0000000000b88947 */ /* 0x002fea0003800000 */
[----:B------:R-:W3:Y:S01]  /*2130*/  LDC.64 R4, c[0x0][0xb18] ;  /* 0x0002c600ff047b82 */ /* 0x000ee20000000a00 */
[----:B------:R-:W-:-:S07]  /*2140*/  ISETP.NE.AND P3, PT, R72, 0x1, PT ;  /* 0x000000014800780c */ /* 0x000fce0003f65270 */
[----:B------:R-:W1:Y:S08]  /*2150*/  LDC.64 R6, c[0x0][0xb10] ;  /* 0x0002c400ff067b82 */ /* 0x000e700000000a00 */
[----:B------:R-:W2:Y:S08]  /*2160*/  LDC R18, c[0x0][0xb20] ;  /* 0x0002c800ff127b82 */ /* 0x000eb00000000800 */
[----:B------:R-:W4:Y:S01]  /*2170*/  LDC R20, c[0x0][0xb0c] ;  /* 0x0002c300ff147b82 */ /* 0x000f220000000800 */
[----:B---3--:R-:W-:Y:S01]  /*2180*/  IMAD.HI.U32 R19, R0, R5, RZ ;  /* 0x0000000500137227 */ /* 0x008fe200078e00ff */
[----:B------:R-:W-:-:S03]  /*2190*/  ISETP.NE.AND P0, PT, R4, 0x1, PT ;  /* 0x000000010400780c */ /* 0x000fc60003f05270 */
[----:B------:R-:W-:-:S03]  /*21a0*/  IMAD.HI.U32 R5, R8, R5, RZ ;  /* 0x0000000508057227 */ /* 0x000fc600078e00ff */
[----:B------:R-:W3:Y:S01]  /*21b0*/  LDC.64 R2, c[0x0][0xb28] ;  /* 0x0002ca00ff027b82 */ /* 0x000ee20000000a00 */
[----:B-1----:R-:W-:-:S04]  /*21c0*/  IMAD.HI.U32 R22, R9, R6, RZ ;  /* 0x0000000609167227 */ /* 0x002fc800078e00ff */
[----:B------:R-:W-:Y:S01]  /*21d0*/  IMAD.HI.U32 R24, R11, R6, RZ ;  /* 0x000000060b187227 */ /* 0x000fe200078e00ff */
[----:B------:R-:W-:Y:S02]  /*21e0*/  SHF.R.U32.HI R22, RZ, R7, R22 ;  /* 0x00000007ff167219 */ /* 0x000fe40000011616 */
[-C--:B--2---:R-:W-:Y:S02]  /*21f0*/  SHF.R.U32.HI R19, RZ, R18.reuse, R19 ;  /* 0x00000012ff137219 */ /* 0x084fe40000011613 */
[----:B------:R-:W-:Y:S02]  /*2200*/  SHF.R.U32.HI R5, RZ, R18, R5 ;  /* 0x00000012ff057219 */ /* 0x000fe40000011605 */
[----:B------:R-:W-:Y:S02]  /*2210*/  SEL R19, R0, R19, !P0 ;  /* 0x0000001300137207 */ /* 0x000fe40004000000 */
[----:B------:R-:W-:Y:S02]  /*2220*/  SHF.R.U32.HI R24, RZ, R7, R24 ;  /* 0x00000007ff187219 */ /* 0x000fe40000011618 */
[----:B----4-:R-:W-:-:S02]  /*2230*/  ISETP.NE.AND P1, PT, R20, 0x1, PT ;  /* 0x000000011400780c */ /* 0x010fc40003f25270 */
[----:B------:R-:W-:Y:S02]  /*2240*/  SEL R5, R8, R5, !P0 ;  /* 0x0000000508057207 */ /* 0x000fe40004000000 */
[----:B------:R-:W-:Y:S02]  /*2250*/  SEL R21, R9, R22, !P1 ;  /* 0x0000001609157207 */ /* 0x000fe40004800000 */
[----:B------:R-:W-:Y:S01]  /*2260*/  SEL R7, R11, R24, !P1 ;  /* 0x000000180b077207 */ /* 0x000fe20004800000 */
[----:B---3--:R-:W-:-:S04]  /*2270*/  IMAD.HI.U32 R22, R19, R2, RZ ;  /* 0x0000000213167227 */ /* 0x008fc800078e00ff */
[----:B------:R-:W-:Y:S01]  /*2280*/  IMAD.HI.U32 R6, R21, R2, RZ ;  /* 0x0000000215067227 */ /* 0x000fe200078e00ff */
[----:B------:R-:W-:-:S04]  /*2290*/  @P3 SHF.R.U32.HI R19, RZ, R3, R22 ;  /* 0x00000003ff133219 */ /* 0x000fc80000011616 */
[----:B------:R-:W-:Y:S01]  /*22a0*/  @P3 SHF.R.U32.HI R21, RZ, R3, R6 ;  /* 0x00000003ff153219 */ /* 0x000fe20000011606 */
[----:B------:R-:W-:-:S04]  /*22b0*/  IMAD R19, R72, R19, RZ ;  /* 0x0000001348137224 */ /* 0x000fc800078e02ff */
[----:B------:R-:W-:Y:S01]  /*22c0*/  IMAD R6, R72, R21, RZ ;  /* 0x0000001548067224 */ /* 0x000fe200078e02ff */
[C---:B------:R-:W-:Y:S02]  /*22d0*/  ISETP.GE.AND P0, PT, R5.reuse, R19, PT ;  /* 0x000000130500720c */ /* 0x040fe40003f06270 */
[----:B------:R-:W-:Y:S02]  /*22e0*/  IADD3 R19, PT, PT, -R5, RZ, RZ ;  /* 0x000000ff05137210 */ /* 0x000fe40007ffe1ff */
[----:B------:R-:W-:Y:S01]  /*22f0*/  ISETP.GE.OR P0, PT, R7, R6, P0 ;  /* 0x000000060700720c */ /* 0x000fe20000706670 */
[----:B------:R-:W-:-:S04]  /*2300*/  IMAD.HI.U32 R6, R5, R2, RZ ;  /* 0x0000000205067227 */ /* 0x000fc800078e00ff */
[----:B------:R-:W-:Y:S01]  /*2310*/  IMAD R8, R4, R19, R8 ;  /* 0x0000001304087224 */ /* 0x000fe200078e0208 */
[----:B------:R-:W-:-:S04]  /*2320*/  SHF.R.U32.HI R6, RZ, R3, R6 ;  /* 0x00000003ff067219 */ /* 0x000fc80000011606 */
[----:B------:R-:W-:-:S03]  /*2330*/  SEL R6, R5, R6, !P3 ;  /* 0x0000000605067207 */ /* 0x000fc60005800000 */
[----:B------:R-:W-:-:S04]  /*2340*/  @!P0 IMAD.HI.U32 R18, R7, R2, RZ ;  /* 0x0000000207128227 */ /* 0x000fc800078e00ff */
[----:B------:R-:W-:Y:S01]  /*2350*/  IMAD.MOV R2, RZ, RZ, -R6 ;  /* 0x000000ffff027224 */ /* 0x000fe200078e0a06 */
[----:B------:R-:W-:-:S03]  /*2360*/  @!P0 SHF.R.U32.HI R18, RZ, R3, R18 ;  /* 0x00000003ff128219 */ /* 0x000fc60000011612 */
[----:B------:R-:W-:Y:S01]  /*2370*/  IMAD R2, R72, R2, R5 ;  /* 0x0000000248027224 */ /* 0x000fe200078e0205 */
        /* <DEDUP_REMOVED lines=9> */
.L_x_40:
[----:B------:R-:W1:Y:S02]  /*2410*/  LDCU UR8, c[0x0][0xb30] ;  /* 0x00016600ff0877ac */ /* 0x000e640008000800 */
[----:B-1----:R-:W-:-:S09]  /*2420*/  UISETP.NE.AND UP0, UPT, UR8, 0x1, UPT ;  /* 0x000000010800788c */ /* 0x002fd2000bf05270 */
[----:B------:R-:W-:Y:S05]  /*2430*/  BRA.U UP0, `(.L_x_41) ;  /* 0x0000000100407547 */ /* 0x000fea000b800000 */
[----:B------:R-:W1:Y:S08]  /*2440*/  LDC.64 R4, c[0x0][0xb10] ;  /* 0x0002c400ff047b82 */ /* 0x000e700000000a00 */
[----:B------:R-:W2:Y:S08]  /*2450*/  LDC.64 R2, c[0x0][0xb18] ;  /* 0x0002c600ff027b82 */ /* 0x000eb00000000a00 */
[----:B------:R-:W4:Y:S08]  /*2460*/  LDC R6, c[0x0][0xb20] ;  /* 0x0002c800ff067b82 */ /* 0x000f300000000800 */
[----:B------:R-:W3:Y:S01]  /*2470*/  LDC R18, c[0x0][0xb0c] ;  /* 0x0002c300ff127b82 */ /* 0x000ee20000000800 */
[----:B-1----:R-:W-:-:S05]  /*2480*/  IMAD.HI.U32 R4, R11, R4, RZ ;  /* 0x000000040b047227 */ /* 0x002fca00078e00ff */
[----:B------:R-:W-:Y:S01]  /*2490*/  SHF.R.U32.HI R4, RZ, R5, R4 ;  /* 0x00000005ff047219 */ /* 0x000fe20000011604 */
[----:B--2---:R-:W-:Y:S01]  /*24a0*/  IMAD.HI.U32 R3, R8, R3, RZ ;  /* 0x0000000308037227 */ /* 0x004fe200078e00ff */
[----:B------:R-:W-:-:S04]  /*24b0*/  ISETP.NE.AND P0, PT, R2, 0x1, PT ;  /* 0x000000010200780c */ /* 0x000fc80003f05270 */
[----:B----4-:R-:W-:-:S04]  /*24c0*/  SHF.R.U32.HI R3, RZ, R6, R3 ;  /* 0x00000006ff037219 */ /* 0x010fc80000011603 */
[----:B------:R-:W-:Y:S02]  /*24d0*/  SEL R3, R8, R3, !P0 ;  /* 0x0000000308037207 */ /* 0x000fe40004000000 */
[----:B---3--:R-:W-:-:S04]  /*24e0*/  ISETP.NE.AND P1, PT, R18, 0x1, PT ;  /* 0x000000011200780c */ /* 0x008fc80003f25270 */
[----:B------:R-:W-:-:S05]  /*24f0*/  SEL R4, R11, R4, !P1 ;  /* 0x000000040b047207 */ /* 0x000fca0004800000 */
[----:B------:R-:W-:Y:S02]  /*2500*/  IMAD.IADD R5, R3, 0x1, -R4 ;  /* 0x0000000103057824 */ /* 0x000fe400078e0a04 */
[----:B------:R-:W-:Y:S02]  /*2510*/  IMAD.IADD R3, R4, 0x1, -R3 ;  /* 0x0000000104037824 */ /* 0x000fe400078e0a03 */
[----:B------:R-:W-:Y:S02]  /*2520*/  IMAD R11, R5, R18, R11 ;  /* 0x00000012050b7224 */ /* 0x000fe400078e020b */
[----:B------:R-:W-:-:S07]  /*2530*/  IMAD R8, R3, R2, R8 ;  /* 0x0000000203087224 */ /* 0x000fce00078e0208 */
.L_x_41:
[----:B------:R-:W-:Y:S01]  /*2540*/  VIADD R14, R14, 0x1 ;  /* 0x000000010e0e7836 */ /* 0x000fe20000000000 */
[----:B------:R-:W-:Y:S01]  /*2550*/  PLOP3.LUT P1, PT, PT, PT, PT, 0x80, 0x8 ;  /* 0x000000000008781c */ /* 0x000fe20003f2f070 */
[----:B------:R-:W-:Y:S02]  /*2560*/  IMAD.IADD R21, R11, 0x1, R170 ;  /* 0x000000010b157824 */ /* 0x000fe400078e02aa */
[----:B------:R-:W-:Y:S01]  /*2570*/  IMAD.IADD R20, R8, 0x1, R147 ;  /* 0x0000000108147824 */ /* 0x000fe200078e0293 */
[----:B------:R-:W-:-:S04]  /*2580*/  ISETP.NE.AND P0, PT, R14, 0x2, PT ;  /* 0x000000020e00780c */ /* 0x000fc80003f05270 */
[----:B------:R-:W-:Y:S02]  /*2590*/  SEL R2, RZ, 0x1, P0 ;  /* 0x00000001ff027807 */ /* 0x000fe40000000000 */
[----:B------:R-:W-:Y:S02]  /*25a0*/  SEL R14, R14, RZ, P0 ;  /* 0x000000ff0e0e7207 */ /* 0x000fe40000000000 */
[----:B------:R-:W-:Y:S01]  /*25b0*/  LOP3.LUT R13, R13, R2, RZ, 0x3c, !PT ;  /* 0x000000020d0d7212 */ /* 0x000fe200078e3cff */
[----:B------:R-:W-:Y:S06]  /*25c0*/  @P2 BRA `(.L_x_42) ;  /* 0xfffffff000582947 */ /* 0x000fec000383ffff */
[----:B------:R-:W-:Y:S01]  /*25d0*/  UIADD3 UR4, UPT, UPT, UR4, 0x20, URZ ;  /* 0x0000002004047890 */ /* 0x000fe2000fffe0ff */
[----:B------:R-:W-:-:S03]  /*25e0*/  SHF.L.U32 R3, R15, 0x1f, RZ ;  /* 0x0000001f0f037819 */ /* 0x000fc600000006ff */
[----:B------:R-:W-:-:S09]  /*25f0*/  ULEA UR5, UR13, UR4, 0x3 ;  /* 0x000000040d057291 */ /* 0x000fd2000f8e18ff */
[----:B------:R-:W1:Y:S02]  /*2600*/  SYNCS.PHASECHK.TRANS64.TRYWAIT P0, [UR5], R3 ;  /* 0x00000003ff0075a7 */ /* 0x000e640008001105 */
[----:B-1----:R-:W-:Y:S05]  /*2610*/  @!P0 BRA `(.L_x_43) ;  /* 0x0000006400408947 */ /* 0x002fea0003800000 */
.L_x_129:
[----:B------:R-:W-:-:S04]  /*2620*/  UIADD3 UR6, UPT, UPT, UR13, 0x1, URZ ;  /* 0x000000010d067890 */ /* 0x000fc8000fffe0ff */
[----:B------:R-:W-:-:S04]  /*2630*/  UISETP.NE.AND UP0, UPT, UR6, 0x4, UPT ;  /* 0x000000040600788c */ /* 0x000fc8000bf05270 */
[----:B------:R-:W-:Y:S02]  /*2640*/  USEL UR7, URZ, 0x1, UP0 ;  /* 0x00000001ff077887 */ /* 0x000fe40008000000 */
[----:B------:R-:W-:-:S04]  /*2650*/  USEL UR6, UR6, URZ, UP0 ;  /* 0x000000ff06067287 */ /* 0x000fc80008000000 */
[----:B------:R-:W-:Y:S01]  /*2660*/  ULEA UR5, UR6, UR4, 0x3 ;  /* 0x0000000406057291 */ /* 0x000fe2000f8e18ff */
[----:B------:R-:W-:-:S04]  /*2670*/  LOP3.LUT R2, R15, UR7, RZ, 0x3c, !PT ;  /* 0x000000070f027c12 */ /* 0x000fc8000f8e3cff */
[----:B-1----:R-:W-:-:S04]  /*2680*/  SHF.L.U32 R3, R2, 0x1f, RZ ;  /* 0x0000001f02037819 */ /* 0x002fc800000006ff */
[----:B------:R-:W1:Y:S02]  /*2690*/  SYNCS.PHASECHK.TRANS64.TRYWAIT P0, [UR5], R3 ;  /* 0x00000003ff0075a7 */ /* 0x000e640008001105 */
[----:B-1----:R-:W-:Y:S05]  /*26a0*/  @!P0 BRA `(.L_x_44) ;  /* 0x0000006400348947 */ /* 0x002fea0003800000 */
.L_x_131:
        /* <DEDUP_REMOVED lines=9> */
.L_x_133:
[----:B------:R-:W-:-:S04]  /*2740*/  UIADD3 UR6, UPT, UPT, UR6, 0x1, URZ ;  /* 0x0000000106067890 */ /* 0x000fc8000fffe0ff */
[----:B------:R-:W-:-:S04]  /*2750*/  UISETP.NE.AND UP0, UPT, UR6, 0x4, UPT ;  /* 0x000000040600788c */ /* 0x000fc8000bf05270 */
[----:B------:R-:W-:Y:S02]  /*2760*/  USEL UR5, URZ, 0x1, UP0 ;  /* 0x00000001ff057887 */ /* 0x000fe40008000000 */
[----:B------:R-:W-:-:S04]  /*2770*/  USEL UR6, UR6, URZ, UP0 ;  /* 0x000000ff06067287 */ /* 0x000fc80008000000 */
[----:B------:R-:W-:Y:S01]  /*2780*/  ULEA UR6, UR6, UR4, 0x3 ;  /* 0x0000000406067291 */ /* 0x000fe2000f8e18ff */
[----:B-1----:R-:W-:-:S04]  /*2790*/  LOP3.LUT R3, R2, UR5, RZ, 0x3c, !PT ;  /* 0x0000000502037c12 */ /* 0x002fc8000f8e3cff */
[----:B------:R-:W-:Y:S01]  /*27a0*/  SHF.L.U32 R3, R3, 0x1f, RZ ;  /* 0x0000001f03037819 */ /* 0x000fe200000006ff */
[----:B---3--:R-:W-:-:S07]  /*27b0*/  IMAD.U32 R0, RZ, RZ, UR6 ;  /* 0x00000006ff007e24 */ /* 0x008fce000f8e00ff */
.L_x_46:
[----:B-1----:R1:W2:Y:S02]  /*27c0*/  SYNCS.PHASECHK.TRANS64.TRYWAIT P0, [R0+URZ], R3 ;  /* 0x00000003000075a7 */ /* 0x0022a400080011ff */
[----:B--2---:R-:W-:Y:S05]  /*27d0*/  @!P0 NANOSLEEP.SYNCS 0x989680 ;  /* 0x009896800000895d */ /* 0x004fea0003900000 */
[----:B------:R-:W2:Y:S02]  /*27e0*/  @!P0 SYNCS.PHASECHK.TRANS64 P0, [R0+URZ], R3 ;  /* 0x00000003000085a7 */ /* 0x000ea400080010ff */
[----:B--2---:R-:W-:Y:S05]  /*27f0*/  @P0 EXIT ;  /* 0x000000000000094d */ /* 0x004fea0003800000 */
[----:B------:R-:W-:Y:S05]  /*2800*/  BRA `(.L_x_46) ;  /* 0xfffffffc00ec7947 */ /* 0x000fea000383ffff */
.L_x_22:
[----:B------:R-:W-:-:S04]  /*2810*/  UISETP.NE.AND UP1, UPT, UR37, URZ, UPT ;  /* 0x000000ff2500728c */ /* 0x000fc8000bf25270 */
[----:B------:R-:W-:-:S09]  /*2820*/  UISETP.NE.OR UP1, UPT, UR10, 0x1, UP1 ;  /* 0x000000010a00788c */ /* 0x000fd20008f25670 */
[----:B------:R-:W-:Y:S05]  /*2830*/  BRA.U UP1, `(.L_x_47) ;  /* 0x00000005014c7547 */ /* 0x000fea000b800000 */
[----:B------:R-:W-:Y:S01]  /*2840*/  HFMA2 R11, -RZ, RZ, 0, 0 ;  /* 0x00000000ff0b7431 */ /* 0x000fe200000001ff */
[----:B------:R-:W-:Y:S01]  /*2850*/  ISETP.GE.U32.AND P2, PT, R10, 0x2, PT ;  /* 0x000000020a00780c */ /* 0x000fe20003f46070 */
[----:B------:R-:W-:Y:S01]  /*2860*/  IMAD.MOV.U32 R12, RZ, RZ, 0x1 ;  /* 0x00000001ff0c7424 */ /* 0x000fe200078e00ff */
[----:B------:R-:W-:Y:S01]  /*2870*/  CS2R R8, SRZ ;  /* 0x0000000000087805 */ /* 0x000fe2000001ff00 */
[----:B------:R-:W-:Y:S01]  /*2880*/  IMAD.MOV.U32 R3, RZ, RZ, RZ ;  /* 0x000000ffff037224 */ /* 0x000fe200078e00ff */
[----:B------:R-:W-:Y:S01]  /*2890*/  UMOV UR4, 0x400 ;  /* 0x0000040000047882 */ /* 0x000fe20000000000 */
[----:B------:R-:W-:Y:S01]  /*28a0*/  UMOV UR6, URZ ;  /* 0x000000ff00067c82 */ /* 0x000fe20008000000 */
[----:B------:R-:W-:-:S12]  /*28b0*/  ULEA UR37, UR37, UR4, 0x18 ;  /* 0x0000000425257291 */ /* 0x000fd8000f8ec0ff */
.L_x_51:
[----:B------:R-:W-:Y:S02]  /*28c0*/  LEA R0, R3, UR37, 0x3 ;  /* 0x0000002503007c11 */ /* 0x000fe4000f8e18ff */
[----:B------:R-:W-:-:S03]  /*28d0*/  SHF.L.U32 R5, R8, 0x1f, RZ ;  /* 0x0000001f08057819 */ /* 0x000fc600000006ff */
[----:B------:R-:W-:Y:S01]  /*28e0*/  VIADD R4, R0, 0xe0 ;  /* 0x000000e000047836 */ /* 0x000fe20000000000 */
[----:B------:R-:W1:Y:S02]  /*28f0*/  SYNCS.PHASECHK.TRANS64.TRYWAIT P0, [R0+URZ+0xd0], R5 ;  /* 0x0000d005000075a7 */ /* 0x000e6400080011ff */
[----:B-1----:R-:W-:Y:S05]  /*2900*/  @!P0 BRA `(.L_x_48) ;  /* 0x0000006000cc8947 */ /* 0x002fea0003800000 */
.L_x_134:
[----:B------:R-:W-:Y:S01]  /*2910*/  ULEA UR5, UR6, UR37, 0x3 ;  /* 0x0000002506057291 */ /* 0x000fe2000f8e18ff */
[----:B------:R-:W-:Y:S01]  /*2920*/  PRMT R4, RZ, 0x654, R4 ;  /* 0x00000654ff047816 */ /* 0x000fe20000000004 */
[----:B-1----:R-:W-:Y:S01]  /*2930*/  @!P2 IMAD.MOV.U32 R5, RZ, RZ, 0x10 ;  /* 0x00000010ff05a424 */ /* 0x002fe200078e00ff */
[----:B------:R-:W-:Y:S01]  /*2940*/  SHF.L.U32 R7, R12, 0x1f, RZ ;  /* 0x0000001f0c077819 */ /* 0x000fe200000006ff */
[----:B------:R-:W-:Y:S01]  /*2950*/  UIADD3 UR4, UPT, UPT, UR5, 0x70, URZ ;  /* 0x0000007005047890 */ /* 0x000fe2000fffe0ff */
[----:B------:R1:W-:Y:S05]  /*2960*/  SYNCS.ARRIVE.TRANS64.RED.A1T0 RZ, [R4+URZ], RZ ;  /* 0x000000ff04ff79a7 */ /* 0x0003ea00081004ff */
[----:B------:R-:W-:Y:S01]  /*2970*/  IMAD.U32 R13, RZ, RZ, UR4 ;  /* 0x00000004ff0d7e24 */ /* 0x000fe2000f8e00ff */
[----:B------:R-:W2:Y:S04]  /*2980*/  SYNCS.PHASECHK.TRANS64.TRYWAIT P0, [UR5+0x80], R7 ;  /* 0x00008007ff0075a7 */ /* 0x000ea80008001105 */
[----:B------:R-:W-:Y:S01]  /*2990*/  PRMT R13, R10, 0x654, R13 ;  /* 0x000006540a0d7816 */ /* 0x000fe2000000000d */
[----:B-12---:R-:W-:Y:S06]  /*29a0*/  @!P0 BRA `(.L_x_49) ;  /* 0x0000006000b88947 */ /* 0x006fec0003800000 */
.L_x_136:
[----:B------:R-:W-:Y:S01]  /*29b0*/  ULEA UR4, UR6, UR37, 0x4 ;  /* 0x0000002506047291 */ /* 0x000fe2000f8e20ff */
[----:B------:R-:W-:Y:S01]  /*29c0*/  SEL R2, R13, R2, !P2 ;  /* 0x000000020d027207 */ /* 0x000fe20005000000 */
[----:B------:R-:W-:Y:S01]  /*29d0*/  UIADD3 UR5, UPT, UPT, UR5, 0x70, URZ ;  /* 0x0000007005057890 */ /* 0x000fe2000fffe0ff */
[----:B-1----:R-:W-:Y:S01]  /*29e0*/  LEA R0, R11, UR37, 0x3 ;  /* 0x000000250b007c11 */ /* 0x002fe2000f8e18ff */
[----:B------:R-:W-:Y:S01]  /*29f0*/  UIADD3 UR4, UPT, UPT, UR4, 0x100, URZ ;  /* 0x0000010004047890 */ /* 0x000fe2000fffe0ff */
[----:B------:R1:W-:Y:S01]  /*2a00*/  @!P2 SYNCS.ARRIVE.TRANS64.RED RZ, [R2+URZ], R5 ;  /* 0x0000000502ffa9a7 */ /* 0x0003e200080004ff */
[----:B------:R-:W-:Y:S01]  /*2a10*/  UIADD3 UR6, UPT, UPT, UR6, 0x1, URZ ;  /* 0x0000000106067890 */ /* 0x000fe2000fffe0ff */
[----:B------:R-:W-:-:S03]  /*2a20*/  VIADD R3, R3, 0x1 ;  /* 0x0000000103037836 */ /* 0x000fc60000000000 */
[----:B------:R-:W-:Y:S02]  /*2a30*/  UISETP.NE.AND UP0, UPT, UR6, 0x2, UPT ;  /* 0x000000020600788c */ /* 0x000fe4000bf05270 */
[----:B------:R-:W-:Y:S01]  /*2a40*/  ISETP.NE.AND P0, PT, R3, 0x2, PT ;  /* 0x000000020300780c */ /* 0x000fe20003f05270 */
[----:B------:R-:W-:Y:S06]  /*2a50*/  UGETNEXTWORKID.BROADCAST [UR4], [UR5] ;  /* 0x00000000040073ca */ /* 0x000fec0008000100 */
[----:B------:R-:W-:Y:S02]  /*2a60*/  USEL UR4, URZ, 0x1, UP0 ;  /* 0x00000001ff047887 */ /* 0x000fe40008000000 */
[----:B------:R-:W-:-:S04]  /*2a70*/  USEL UR6, UR6, URZ, UP0 ;  /* 0x000000ff06067287 */ /* 0x000fc80008000000 */
[----:B------:R-:W-:Y:S02]  /*2a80*/  LOP3.LUT R12, R12, UR4, RZ, 0x3c, !PT ;  /* 0x000000040c0c7c12 */ /* 0x000fe4000f8e3cff */
[----:B-1----:R-:W-:-:S04]  /*2a90*/  SHF.L.U32 R5, R9, 0x1f, RZ ;  /* 0x0000001f09057819 */ /* 0x002fc800000006ff */
[----:B------:R-:W1:Y:S02]  /*2aa0*/  SYNCS.PHASECHK.TRANS64.TRYWAIT P1, [R0+URZ+0x70], R5 ;  /* 0x00007005000075a7 */ /* 0x000e6400080211ff */
[----:B-1----:R-:W-:Y:S05]  /*2ab0*/  @!P1 BRA `(.L_x_50) ;  /* 0x00000060008c9947 */ /* 0x002fea0003800000 */
.L_x_137:
[----:B------:R-:W-:Y:S01]  /*2ac0*/  LEA R4, R11, UR37, 0x4 ;  /* 0x000000250b047c11 */ /* 0x000fe2000f8e20ff */
[----:B-1----:R-:W-:Y:S01]  /*2ad0*/  VIADD R0, R0, 0x80 ;  /* 0x0000008000007836 */ /* 0x002fe20000000000 */
[----:B------:R-:W-:Y:S01]  /*2ae0*/  SEL R3, R3, RZ, P0 ;  /* 0x000000ff03037207 */ /* 0x000fe20000000000 */
[----:B------:R-:W-:-:S03]  /*2af0*/  VIADD R11, R11, 0x1 ;  /* 0x000000010b0b7836 */ /* 0x000fc60000000000 */
[----:B------:R-:W1:Y:S01]  /*2b00*/  LDS.128 R4, [R4+0x100] ;  /* 0x0001000004047984 */ /* 0x000e620000000c00 */
[----:B------:R-:W-:Y:S02]  /*2b10*/  PRMT R0, RZ, 0x654, R0 ;  /* 0x00000654ff007816 */ /* 0x000fe40000000000 */
[C---:B------:R-:W-:Y:S01]  /*2b20*/  ISETP.NE.AND P1, PT, R11.reuse, 0x2, PT ;  /* 0x000000020b00780c */ /* 0x040fe20003f25270 */
[----:B------:R-:W-:Y:S01]  /*2b30*/  @!PT LDS RZ, [RZ] ;  /* 0x00000000fffff984 */ /* 0x000fe20000000800 */
[----:B------:R-:W-:Y:S01]  /*2b40*/  @!PT LDS RZ, [RZ] ;  /* 0x00000000fffff984 */ /* 0x000fe20000000800 */
[----:B------:R-:W-:Y:S01]  /*2b50*/  @!PT LDS RZ, [RZ] ;  /* 0x00000000fffff984 */ /* 0x000fe20000000800 */
[----:B------:R-:W-:Y:S01]  /*2b60*/  @!PT LDS RZ, [RZ] ;  /* 0x00000000fffff984 */ /* 0x000fe20000000800 */
[----:B------:R2:W-:Y:S06]  /*2b70*/  MEMBAR.ALL.CTA ;  /* 0x0000000000007992 */ /* 0x0005ec0000008000 */
[----:B--2---:R-:W2:Y:S01]  /*2b80*/  FENCE.VIEW.ASYNC.S ;  /* 0x00000000000073c6 */ /* 0x004ea20000000000 */
[----:B------:R-:W-:Y:S01]  /*2b90*/  SEL R11, R11, RZ, P1 ;  /* 0x000000ff0b0b7207 */ /* 0x000fe20000800000 */
[----:B--2---:R2:W-:Y:S01]  /*2ba0*/  SYNCS.ARRIVE.TRANS64.RED.A1T0 RZ, [R0+URZ], RZ ;  /* 0x000000ff00ff79a7 */ /* 0x0045e200081004ff */
[----:B-1----:R-:W-:-:S02]  /*2bb0*/  LOP3.LUT P3, RZ, R6, 0x1, RZ, 0xc0, !PT ;  /* 0x0000000106ff7812 */ /* 0x002fc4000786c0ff */
[----:B------:R-:W-:-:S04]  /*2bc0*/  SEL R5, RZ, 0x1, P0 ;  /* 0x00000001ff057807 */ /* 0x000fc80000000000 */
[----:B------:R-:W-:Y:S02]  /*2bd0*/  LOP3.LUT R8, R8, R5, RZ, 0x3c, !PT ;  /* 0x0000000508087212 */ /* 0x000fe400078e3cff */
[----:B--2---:R-:W-:-:S04]  /*2be0*/  SEL R0, RZ, 0x1, P1 ;  /* 0x00000001ff007807 */ /* 0x004fc80000800000 */
[----:B------:R-:W-:Y:S01]  /*2bf0*/  LOP3.LUT R9, R9, R0, RZ, 0x3c, !PT ;  /* 0x0000000009097212 */ /* 0x000fe200078e3cff */
[----:B------:R-:W-:Y:S06]  /*2c00*/  @P3 BRA `(.L_x_51) ;  /* 0xfffffffc002c3947 */ /* 0x000fec000383ffff */
[----:B------:R-:W-:Y:S01]  /*2c10*/  ULEA UR5, UR6, UR37, 0x3 ;  /* 0x0000002506057291 */ /* 0x000fe2000f8e18ff */
[----:B------:R-:W-:-:S08]  /*2c20*/  SHF.L.U32 R3, R12, 0x1f, RZ ;  /* 0x0000001f0c037819 */ /* 0x000fd000000006ff */
[----:B------:R-:W1:Y:S02]  /*2c30*/  SYNCS.PHASECHK.TRANS64 P0, [UR5+0x80], R3 ;  /* 0x00008003ff0075a7 */ /* 0x000e640008001005 */
[----:B-1----:R-:W-:Y:S05]  /*2c40*/  @P0 BRA `(.L_x_52) ;  /* 0x0000000000080947 */ /* 0x002fea0003800000 */
[----:B------:R-:W1:Y:S02]  /*2c50*/  SYNCS.PHASECHK.TRANS64.TRYWAIT P0, [UR5+0x80], R3 ;  /* 0x00008003ff0075a7 */ /* 0x000e640008001105 */
[----:B-1----:R-:W-:Y:S05]  /*2c60*/  @!P0 BRA `(.L_x_53) ;  /* 0x0000006000348947 */ /* 0x002fea0003800000 */
.L_x_52:
[----:B------:R-:W-:-:S04]  /*2c70*/  UIADD3 UR4, UPT, UPT, UR6, 0x1, URZ ;  /* 0x0000000106047890 */ /* 0x000fc8000fffe0ff */
[----:B------:R-:W-:-:S04]  /*2c80*/  UISETP.NE.AND UP0, UPT, UR4, 0x2, UPT ;  /* 0x000000020400788c */ /* 0x000fc8000bf05270 */
[----:B------:R-:W-:Y:S02]  /*2c90*/  USEL UR7, URZ, 0x1, UP0 ;  /* 0x00000001ff077887 */ /* 0x000fe40008000000 */
[----:B------:R-:W-:-:S04]  /*2ca0*/  USEL UR4, UR4, URZ, UP0 ;  /* 0x000000ff04047287 */ /* 0x000fc80008000000 */
[----:B------:R-:W-:Y:S01]  /*2cb0*/  ULEA UR4, UR4, UR37, 0x3 ;  /* 0x0000002504047291 */ /* 0x000fe2000f8e18ff */
[----:B-1----:R-:W-:-:S04]  /*2cc0*/  LOP3.LUT R3, R12, UR7, RZ, 0x3c, !PT ;  /* 0x000000070c037c12 */ /* 0x002fc8000f8e3cff */
[----:B------:R-:W-:-:S04]  /*2cd0*/  SHF.L.U32 R0, R3, 0x1f, RZ ;  /* 0x0000001f03007819 */ /* 0x000fc800000006ff */
[----:B------:R-:W1:Y:S02]  /*2ce0*/  SYNCS.PHASECHK.TRANS64 P0, [UR4+0x80], R0 ;  /* 0x00008000ff0075a7 */ /* 0x000e640008001004 */
[----:B-1----:R-:W-:Y:S05]  /*2cf0*/  @P0 EXIT ;  /* 0x000000000000094d */ /* 0x002fea0003800000 */
[----:B------:R-:W-:Y:S02]  /*2d00*/  SHF.L.U32 R3, R3, 0x1f, RZ ;  /* 0x0000001f03037819 */ /* 0x000fe400000006ff */
[----:B------:R-:W-:-:S07]  /*2d10*/  MOV R0, UR4 ;  /* 0x0000000400007c02 */ /* 0x000fce0008000f00 */
.L_x_54:
[----:B-1----:R1:W2:Y:S02]  /*2d20*/  SYNCS.PHASECHK.TRANS64.TRYWAIT P0, [R0+URZ+0x80], R3 ;  /* 0x00008003000075a7 */ /* 0x0022a400080011ff */
[----:B--2---:R-:W-:Y:S05]  /*2d30*/  @!P0 NANOSLEEP.SYNCS 0x989680 ;  /* 0x009896800000895d */ /* 0x004fea0003900000 */
[----:B------:R-:W2:Y:S02]  /*2d40*/  @!P0 SYNCS.PHASECHK.TRANS64 P0, [R0+URZ+0x80], R3 ;  /* 0x00008003000085a7 */ /* 0x000ea400080010ff */
[----:B--2---:R-:W-:Y:S05]  /*2d50*/  @P0 EXIT ;  /* 0x000000000000094d */ /* 0x004fea0003800000 */
[----:B------:R-:W-:Y:S05]  /*2d60*/  BRA `(.L_x_54) ;  /* 0xfffffffc00ec7947 */ /* 0x000fea000383ffff */
.L_x_47:
[----:B------:R-:W-:Y:S05]  /*2d70*/  BRA.U UP4, `(.L_x_55) ;  /* 0x0000001104d87547 */ /* 0x000fea000b800000 */
[----:B------:R-:W-:Y:S01]  /*2d80*/  UMOV UR6, 0x40 ;  /* 0x0000004000067882 */ /* 0x000fe20000000000 */
[----:B------:R-:W-:Y:S01]  /*2d90*/  NOP ;  /* 0x0000000000007918 */ /* 0x000fe20000000000 */
[----:B------:R-:W-:Y:S01]  /*2da0*/  ULEA UR6, UR37, UR6, 0x18 ;  /* 0x0000000625067291 */ /* 0x000fe2000f8ec0ff */
[----:B------:R-:W-:Y:S02]  /*2db0*/  UMOV UR7, 0x400 ;  /* 0x0000040000077882 */ /* 0x000fe40000000000 */
[----:B------:R-:W-:-:S06]  /*2dc0*/  ULEA UR37, UR37, UR7, 0x18 ;  /* 0x0000000725257291 */ /* 0x000fcc000f8ec0ff */
[----:B------:R-:W1:Y:S02]  /*2dd0*/  LDS.U8 R2, [UR6+0x1c] ;  /* 0x00001c06ff027984 */ /* 0x000e640008000000 */
[----:B-1----:R-:W-:-:S13]  /*2de0*/  ISETP.NE.AND P0, PT, R2, RZ, PT ;  /* 0x000000ff0200720c */ /* 0x002fda0003f05270 */
[----:B------:R-:W-:Y:S05]  /*2df0*/  @P0 BRA `(.L_x_56) ;  /* 0x0000000400080947 */ /* 0x000fea0003800000 */
[----:B------:R-:W-:Y:S02]  /*2e00*/  UISETP.NE.U32.AND UP0, UPT, UR5, 0x1, UPT ;  /* 0x000000010500788c */ /* 0x000fe4000bf05070 */
[----:B------:R-:W-:-:S07]  /*2e10*/  UIADD3 UR8, UPT, UPT, UR6, 0x8, URZ ;  /* 0x0000000806087890 */ /* 0x000fce000fffe0ff */
[----:B------:R-:W-:Y:S05]  /*2e20*/  BRA.U !UP0, `(.L_x_57) ;  /* 0x00000001089c7547 */ /* 0x000fea000b800000 */
[----:B------:R-:W-:Y:S01]  /*2e30*/  ELECT P0, URZ, PT ;  /* 0x0000000000ff782f */ /* 0x000fe20003800000 */
[----:B------:R-:W-:-:S12]  /*2e40*/  BSSY B0, `(.L_x_57) ;  /* 0x0000025000007945 */ /* 0x000fd80003800000 */
[----:B------:R-:W-:Y:S05]  /*2e50*/  @!P0 BRA `(.L_x_58) ;  /* 0x00000000008c8947 */ /* 0x000fea0003800000 */
[----:B------:R-:W-:-:S05]  /*2e60*/  UMOV UR7, 0x10 ;  /* 0x0000001000077882 */ /* 0x000fca0000000000 */
[----:B------:R-:W-:Y:S04]  /*2e70*/  DEPBAR.LE SB1, 0x36 ;  /* 0x00009d800000791a */ /* 0x000fe80000000000 */
[----:B------:R-:W1:Y:S02]  /*2e80*/  UTCATOMSWS.2CTA.FIND_AND_SET.ALIGN UP1, UR7, UR7 ;  /* 0x00000007000775e3 */ /* 0x000e640008220800 */
[----:B-1----:R-:W-:Y:S01]  /*2e90*/  MOV R11, UR7 ;  /* 0x00000007000b7c02 */ /* 0x002fe20008000f00 */
[----:B------:R-:W-:Y:S06]  /*2ea0*/  BRA.U UP1, `(.L_x_59) ;  /* 0x0000000101187547 */ /* 0x000fec000b800000 */
.L_x_60:
[----:B------:R-:W-:Y:S05]  /*2eb0*/  NANOSLEEP 0x64 ;  /* 0x000000640000795d */ /* 0x000fea0003800000 */
[----:B------:R-:W-:-:S05]  /*2ec0*/  UMOV UR7, 0x10 ;  /* 0x0000001000077882 */ /* 0x000fca0000000000 */
[----:B------:R-:W-:Y:S04]  /*2ed0*/  DEPBAR.LE SB1, 0x36 ;  /* 0x00009d800000791a */ /* 0x000fe80000000000 */
[----:B------:R-:W1:Y:S02]  /*2ee0*/  UTCATOMSWS.2CTA.FIND_AND_SET.ALIGN UP1, UR7, UR7 ;  /* 0x00000007000775e3 */ /* 0x000e640008220800 */
[----:B-1----:R-:W-:Y:S01]  /*2ef0*/  MOV R11, UR7 ;  /* 0x00000007000b7c02 */ /* 0x002fe20008000f00 */
[----:B------:R-:W-:Y:S05]  /*2f00*/  BRA.U !UP1, `(.L_x_60) ;  /* 0xfffffffd09e87547 */ /* 0x000fea000b83ffff */
.L_x_59:
[----:B------:R-:W1:Y:S01]  /*2f10*/  LDS R5, [UR6+0x10] ;  /* 0x00001006ff057984 */ /* 0x000e620008000800 */
[----:B------:R-:W-:Y:S01]  /*2f20*/  IMAD.U32 R3, RZ, RZ, UR37 ;  /* 0x00000025ff037e24 */ /* 0x000fe2000f8e00ff */
[----:B------:R-:W-:-:S03]  /*2f30*/  MOV R2, UR4 ;  /* 0x0000000400027c02 */ /* 0x000fc60008000f00 */
[----:B------:R-:W-:Y:S01]  /*2f40*/  VIADD R3, R3, 0x120 ;  /* 0x0000012003037836 */ /* 0x000fe20000000000 */
[----:B-1----:R-:W-:-:S04]  /*2f50*/  SHF.L.U32 R5, R5, 0x1f, RZ ;  /* 0x0000001f05057819 */ /* 0x002fc800000006ff */
[----:B------:R-:W1:Y:S02]  /*2f60*/  SYNCS.PHASECHK.TRANS64.TRYWAIT P0, [UR6+0x8], R5 ;  /* 0x00000805ff0075a7 */ /* 0x000e640008001106 */
[----:B-1----:R-:W-:Y:S05]  /*2f70*/  @P0 BRA `(.L_x_61) ;  /* 0x0000000000080947 */ /* 0x002fea0003800000 */
[----:B------:R-:W1:Y:S02]  /*2f80*/  SYNCS.PHASECHK.TRANS64.TRYWAIT P0, [UR6+0x8], R5 ;  /* 0x00000805ff0075a7 */ /* 0x000e640008001106 */
[----:B-1----:R-:W-:Y:S05]  /*2f90*/  @!P0 BRA `(.L_x_62) ;  /* 0x0000005c00808947 */ /* 0x002fea0003800000 */
.L_x_61:
[----:B-1----:R-:W-:Y:S01]  /*2fa0*/  HFMA2 R4, -RZ, RZ, 0, 5.9604644775390625e-08 ;  /* 0x00000001ff047431 */ /* 0x002fe200000001ff */
[----:B------:R-:W-:Y:S01]  /*2fb0*/  UPRMT UR7, UR4, 0x654, UR8 ;  /* 0x0000065404077896 */ /* 0x000fe20008000008 */
[----:B------:R-:W-:Y:S01]  /*2fc0*/  IMAD.MOV.U32 R6, RZ, RZ, 0xffff ;  /* 0x0000ffffff067424 */ /* 0x000fe200078e00ff */
[----:B------:R-:W-:Y:S01]  /*2fd0*/  PRMT R2, R2, 0x654, R3 ;  /* 0x0000065402027816 */ /* 0x000fe20000000003 */
[----:B------:R-:W-:Y:S02]  /*2fe0*/  IMAD.MOV.U32 R5, RZ, RZ, 0x4 ;  /* 0x00000004ff057424 */ /* 0x000fe400078e00ff */
[----:B------:R-:W-:Y:S01]  /*2ff0*/  IMAD.SHL.U32 R9, R11, 0x20, RZ ;  /* 0x000000200b097824 */ /* 0x000fe200078e00ff */
[----:B------:R-:W-:Y:S02]  /*3000*/  MOV R3, UR7 ;  /* 0x0000000700037c02 */ /* 0x000fe40008000f00 */
[-C--:B------:R-:W-:Y:S01]  /*3010*/  SHF.L.U32 R7, R6, R11.reuse, RZ ;  /* 0x0000000b06077219 */ /* 0x080fe200000006ff */
[----:B------:R1:W-:Y:S01]  /*3020*/  SYNCS.ARRIVE.TRANS64.RED RZ, [UR7], R5 ;  /* 0x00000005ffff79a7 */ /* 0x0003e20008000407 */
[----:B------:R-:W-:Y:S01]  /*3030*/  SHF.L.U32 R6, R4, R11, RZ ;  /* 0x0000000b04067219 */ /* 0x000fe200000006ff */
[----:B------:R1:W-:Y:S04]  /*3040*/  STS [UR37+0x120], R9 ;  /* 0x00012009ff007988 */ /* 0x0003e80008000825 */
[----:B------:R1:W-:Y:S04]  /*3050*/  STAS [R2.64], R11 ;  /* 0x0000000b02007dbd */ /* 0x0003e8000c0008ff */
[----:B------:R1:W-:Y:S04]  /*3060*/  ATOMS.OR RZ, [UR6+0x14], R7 ;  /* 0x00001407ffff798c */ /* 0x0003e8000b000006 */
[----:B------:R1:W-:Y:S04]  /*3070*/  ATOMS.OR RZ, [UR6+0x18], R6 ;  /* 0x00001806ffff798c */ /* 0x0003e8000b000006 */
[----:B------:R1:W-:Y:S02]  /*3080*/  ATOMS.XOR RZ, [UR6+0x10], R4 ;  /* 0x00001004ffff798c */ /* 0x0003e4000b800006 */
.L_x_58:
[----:B------:R-:W-:Y:S05]  /*3090*/  BSYNC B0 ;  /* 0x0000000000007941 */ /* 0x000fea0003800000 */
.L_x_57:
[----:B------:R-:W-:Y:S05]  /*30a0*/  BRA.U UP0, `(.L_x_63) ;  /* 0x00000001006c7547 */ /* 0x000fea000b800000 */
[----:B------:R-:W-:-:S03]  /*30b0*/  UMOV UR7, 0xffffffff ;  /* 0xffffffff00077882 */ /* 0x000fc60000000000 */
[----:B------:R-:W-:Y:S05]  /*30c0*/  BRA.DIV UR7, `(.L_x_64) ;  /* 0x0000005e074c7947 */ /* 0x000fea000b800000 */
[----:B------:R-:W-:-:S13]  /*30d0*/  ELECT P6, URZ, PT ;  /* 0x0000000000ff782f */ /* 0x000fda00038c0000 */
.L_x_141:
[----:B------:R-:W-:Y:S05]  /*30e0*/  @!P6 BRA `(.L_x_63) ;  /* 0x00000000005ce947 */ /* 0x000fea0003800000 */
[----:B-1----:R-:W1:Y:S02]  /*30f0*/  LDS R3, [UR6+0x10] ;  /* 0x00001006ff037984 */ /* 0x002e640008000800 */
[----:B-1----:R-:W-:-:S04]  /*3100*/  SHF.L.U32 R3, R3, 0x1f, RZ ;  /* 0x0000001f03037819 */ /* 0x002fc800000006ff */
[----:B------:R-:W1:Y:S02]  /*3110*/  SYNCS.PHASECHK.TRANS64.TRYWAIT P0, [UR6+0x8], R3 ;  /* 0x00000803ff0075a7 */ /* 0x000e640008001106 */
[----:B-1----:R-:W-:Y:S05]  /*3120*/  @P0 BRA `(.L_x_65) ;  /* 0x0000000000080947 */ /* 0x002fea0003800000 */
[----:B------:R-:W1:Y:S02]  /*3130*/  SYNCS.PHASECHK.TRANS64.TRYWAIT P0, [UR6+0x8], R3 ;  /* 0x00000803ff0075a7 */ /* 0x000e640008001106 */
[----:B-1----:R-:W-:Y:S05]  /*3140*/  @!P0 BRA `(.L_x_66) ;  /* 0x0000005c004c8947 */ /* 0x002fea0003800000 */
.L_x_65:
[----:B------:R-:W2:Y:S01]  /*3150*/  LDS R5, [UR37+0x120] ;  /* 0x00012025ff057984 */ /* 0x000ea20008000800 */
[----:B-1----:R-:W-:Y:S02]  /*3160*/  HFMA2 R2, -RZ, RZ, 0, 5.9604644775390625e-08 ;  /* 0x00000001ff027431 */ /* 0x002fe400000001ff */
[----:B------:R-:W-:Y:S01]  /*3170*/  IMAD.MOV.U32 R3, RZ, RZ, 0xffff ;  /* 0x0000ffffff037424 */ /* 0x000fe200078e00ff */
[----:B------:R-:W-:Y:S01]  /*3180*/  UPRMT UR7, UR4, 0x654, UR8 ;  /* 0x0000065404077896 */ /* 0x000fe20008000008 */
[----:B--2---:R-:W-:-:S03]  /*3190*/  IMAD.SHL.U32 R4, R5, 0x20, RZ ;  /* 0x0000002005047824 */ /* 0x004fc600078e00ff */
[-C--:B------:R-:W-:Y:S02]  /*31a0*/  SHF.L.U32 R3, R3, R5.reuse, RZ ;  /* 0x0000000503037219 */ /* 0x080fe400000006ff */
[----:B------:R-:W-:Y:S01]  /*31b0*/  SHF.L.U32 R5, R2, R5, RZ ;  /* 0x0000000502057219 */ /* 0x000fe200000006ff */
[----:B------:R2:W-:Y:S04]  /*31c0*/  STS [UR37+0x120], R4 ;  /* 0x00012004ff007988 */ /* 0x0005e80008000825 */
[----:B------:R2:W-:Y:S04]  /*31d0*/  ATOMS.OR RZ, [UR6+0x14], R3 ;  /* 0x00001403ffff798c */ /* 0x0005e8000b000006 */
[----:B------:R2:W-:Y:S01]  /*31e0*/  ATOMS.OR RZ, [UR6+0x18], R5 ;  /* 0x00001805ffff798c */ /* 0x0005e2000b000006 */
[----:B------:R-:W-:Y:S03]  /*31f0*/  SYNCS.ARRIVE.TRANS64.RED.A1T0 RZ, [UR7], RZ ;  /* 0x000000ffffff79a7 */ /* 0x000fe60008100407 */
[----:B------:R2:W-:Y:S01]  /*3200*/  ATOMS.XOR RZ, [UR6+0x10], R2 ;  /* 0x00001002ffff798c */ /* 0x0005e2000b800006 */
[----:B------:R-:W-:Y:S05]  /*3210*/  BRA `(.L_x_63) ;  /* 0x0000000000107947 */ /* 0x000fea0003800000 */
.L_x_56:
[----:B------:R-:W-:-:S05]  /*3220*/  MOV R2, 0xffffffff ;  /* 0xffffffff00027802 */ /* 0x000fca0000000f00 */
[----:B------:R1:W-:Y:S02]  /*3230*/  STS [UR37+0x120], R2 ;  /* 0x00012002ff007988 */ /* 0x0003e40008000825 */
[----:B-1----:R-:W-:Y:S02]  /*3240*/  MOV R2, 0x3260 ;  /* 0x0000326000027802 */ /* 0x002fe40000000f00 */
[----:B-----5:R-:W-:Y:S05]  /*3250*/  CALL.REL.NOINC `($__internal_1_$__cuda_sm10x_tcgen05_guardrail_trap_phase_invalid_during_alloc) ;  /* 0x0000006000947944 */ /* 0x020fea0003c00000 */
.L_x_63:
[----:B------:R-:W-:Y:S05]  /*3260*/  WARPSYNC.ALL ;  /* 0x0000000000007948 */ /* 0x000fea0003800000 */
[----:B------:R-:W3:Y:S01]  /*3270*/  S2UR UR7, SR_CgaCtaId ;  /* 0x00000000000779c3 */ /* 0x000ee20000008800 */
[----:B------:R-:W-:Y:S01]  /*3280*/  UMOV UR6, 0x400 ;  /* 0x0000040000067882 */ /* 0x000fe20000000000 */
[----:B------:R-:W-:-:S06]  /*3290*/  NOP ;  /* 0x0000000000007918 */ /* 0x000fcc0000000000 */
[----:B------:R-:W-:Y:S06]  /*32a0*/  BAR.ARV 0x6, 0xa0 ;  /* 0x0182800000007b1d */ /* 0x000fec0000002000 */
[----:B------:R-:W4:Y:S01]  /*32b0*/  LDCU UR8, c[0x0][0x38c] ;  /* 0x00007180ff0877ac */ /* 0x000f220008000800 */
[----:B------:R-:W-:Y:S01]  /*32c0*/  LOP3.LUT R0, R0, 0xffff, RZ, 0xc0, !PT ;  /* 0x0000ffff00007812 */ /* 0x000fe200078ec0ff */
[----:B-1----:R-:W-:Y:S01]  /*32d0*/  IMAD.MOV.U32 R9, RZ, RZ, 0x1 ;  /* 0x00000001ff097424 */ /* 0x002fe200078e00ff */
[----:B------:R-:W-:Y:S01]  /*32e0*/  LOP3.LUT R8, R8, 0xffff, RZ, 0xc0, !PT ;  /* 0x0000ffff08087812 */ /* 0x000fe200078ec0ff */
[----:B------:R-:W-:Y:S01]  /*32f0*/  UMOV UR19, URZ ;  /* 0x000000ff00137c82 */ /* 0x000fe20008000000 */
[----:B------:R-:W-:Y:S01]  /*3300*/  R2UR UR11, R0 ;  /* 0x00000000000b72ca */ /* 0x000fe200000e0000 */
[----:B------:R-:W-:Y:S01]  /*3310*/  UMOV UR18, URZ ;  /* 0x000000ff00127c82 */ /* 0x000fe20008000000 */
[----:B------:R-:W-:Y:S01]  /*3320*/  R2UR UR12, R8 ;  /* 0x00000000080c72ca */ /* 0x000fe200000e0000 */
[----:B------:R-:W-:Y:S01]  /*3330*/  IMAD.MOV.U32 R8, RZ, RZ, RZ ;  /* 0x000000ffff087224 */ /* 0x000fe200078e00ff */
[----:B------:R-:W-:Y:S01]  /*3340*/  UMOV UR17, URZ ;  /* 0x000000ff00117c82 */ /* 0x000fe20008000000 */
[----:B---3--:R-:W-:-:S02]  /*3350*/  ULEA UR7, UR7, UR6, 0x18 ;  /* 0x0000000607077291 */ /* 0x008fc4000f8ec0ff */
[----:B------:R-:W-:Y:S02]  /*3360*/  UISETP.NE.AND UP2, UPT, UR5, URZ, UPT ;  /* 0x000000ff0500728c */ /* 0x000fe4000bf45270 */
[----:B------:R-:W-:Y:S02]  /*3370*/  UIADD3 UR13, UPT, UPT, UR7, 0x8400, URZ ;  /* 0x00008400070d7890 */ /* 0x000fe4000fffe0ff */
[----:B------:R-:W-:Y:S02]  /*3380*/  UIADD3 UR14, UPT, UPT, UR7, 0x18400, URZ ;  /* 0x00018400070e7890 */ /* 0x000fe4000fffe0ff */
[----:B----4-:R-:W-:Y:S01]  /*3390*/  UIADD3 UR8, UPT, UPT, UR8, 0x7f, URZ ;  /* 0x0000007f08087890 */ /* 0x010fe2000fffe0ff */
[----:B--2---:R-:W1:Y:S01]  /*33a0*/  LDS R2, [UR7+0x120] ;  /* 0x00012007ff027984 */ /* 0x004e620008000800 */
[----:B------:R-:W-:Y:S02]  /*33b0*/  USHF.R.U32.HI UR13, URZ, 0x4, UR13 ;  /* 0x00000004ff0d7899 */ /* 0x000fe4000801160d */
[----:B------:R-:W-:-:S02]  /*33c0*/  USHF.R.S32.HI UR6, URZ, 0x1f, UR8 ;  /* 0x0000001fff067899 */ /* 0x000fc40008011408 */
[----:B------:R-:W-:Y:S02]  /*33d0*/  USHF.R.U32.HI UR14, URZ, 0x4, UR14 ;  /* 0x00000004ff0e7899 */ /* 0x000fe4000801160e */
[----:B------:R-:W-:Y:S02]  /*33e0*/  ULEA.HI UR6, UR6, UR8, URZ, 0x7 ;  /* 0x0000000806067291 */ /* 0x000fe4000f8f38ff */
[----:B------:R-:W-:Y:S02]  /*33f0*/  ULOP3.LUT UR13, UR13, 0x3fff, URZ, 0xc0, !UPT ;  /* 0x00003fff0d0d7892 */ /* 0x000fe4000f8ec0ff */
[----:B------:R-:W-:Y:S02]  /*3400*/  USHF.R.S32.HI UR6, URZ, 0x7, UR6 ;  /* 0x00000007ff067899 */ /* 0x000fe40008011406 */
[----:B------:R-:W-:Y:S02]  /*3410*/  ULOP3.LUT UR14, UR14, 0x3fff, URZ, 0xc0, !UPT ;  /* 0x00003fff0e0e7892 */ /* 0x000fe4000f8ec0ff */
[----:B------:R-:W-:Y:S01]  /*3420*/  UISETP.LT.AND UP0, UPT, UR6, 0x1, UPT ;  /* 0x000000010600788c */ /* 0x000fe2000bf01270 */
[----:B------:R-:W-:Y:S01]  /*3430*/  UMOV UR28, 0x0 ;  /* 0x00000000001c7882 */ /* 0x000fe20000000000 */
[----:B------:R-:W-:Y:S01]  /*3440*/  UMOV UR29, 0x10200490 ;  /* 0x10200490001d7882 */ /* 0x000fe20000000000 */
[----:B------:R-:W-:-:S02]  /*3450*/  ULOP3.LUT UR13, UR13, 0x10000, URZ, 0xfc, !UPT ;  /* 0x000100000d0d7892 */ /* 0x000fc4000f8efcff */
[----:B------:R-:W-:Y:S02]  /*3460*/  ULOP3.LUT UR14, UR14, 0x10000, URZ, 0xfc, !UPT ;  /* 0x000100000e0e7892 */ /* 0x000fe4000f8efcff */
[----:B------:R-:W-:Y:S01]  /*3470*/  USEL UR20, UR6, 0x1, !UP0 ;  /* 0x0000000106147887 */ /* 0x000fe2000c000000 */
[----:B------:R-:W-:Y:S01]  /*3480*/  UMOV UR26, 0x0 ;  /* 0x00000000001a7882 */ /* 0x000fe20000000000 */
[----:B------:R-:W-:Y:S01]  /*3490*/  UMOV UR27, 0x10200490 ;  /* 0x10200490001b7882 */ /* 0x000fe20000000000 */
[----:B------:R-:W-:Y:S01]  /*34a0*/  UMOV UR24, 0x0 ;  /* 0x0000000000187882 */ /* 0x000fe20000000000 */
[----:B------:R-:W-:Y:S01]  /*34b0*/  UMOV UR25, 0x10200490 ;  /* 0x1020049000197882 */ /* 0x000fe20000000000 */
[----:B------:R-:W-:Y:S01]  /*34c0*/  UMOV UR22, 0x0 ;  /* 0x0000000000167882 */ /* 0x000fe20000000000 */
[----:B------:R-:W-:Y:S01]  /*34d0*/  UMOV UR23, 0x10200490 ;  /* 0x1020049000177882 */ /* 0x000fe20000000000 */
[----:B-1----:R-:W-:Y:S02]  /*34e0*/  R2UR UR21, R2 ;  /* 0x00000000021572ca */ /* 0x002fe400000e0000 */
[----:B------:R-:W-:-:S13]  /*34f0*/  CS2R R2, SRZ ;  /* 0x0000000000027805 */ /* 0x000fda000001ff00 */
.L_x_74:
[C---:B------:R-:W-:Y:S02]  /*3500*/  LEA R0, R8.reuse, UR7, 0x3 ;  /* 0x0000000708007c11 */ /* 0x040fe4000f8e18ff */
[----:B------:R-:W-:Y:S02]  /*3510*/  SHF.L.U32 R5, R3, 0x1f, RZ ;  /* 0x0000001f03057819 */ /* 0x000fe400000006ff */
[----:B------:R-:W-:Y:S02]  /*3520*/  LEA R4, R8, UR7, 0x4 ;  /* 0x0000000708047c11 */ /* 0x000fe4000f8e20ff */
[----:B------:R-:W1:Y:S02]  /*3530*/  SYNCS.PHASECHK.TRANS64.TRYWAIT P0, [R0+URZ+0x70], R5 ;  /* 0x00007005000075a7 */ /* 0x000e6400080011ff */
[----:B-1-34-:R-:W-:Y:S05]  /*3540*/  @!P0 BRA `(.L_x_67) ;  /* 0x0000005800648947 */ /* 0x01afea0003800000 */
.L_x_142:
[----:B-1----:R-:W1:Y:S01]  /*3550*/  LDS.128 R4, [R4+0x100] ;  /* 0x0001000004047984 */ /* 0x002e620000000c00 */
[----:B------:R-:W-:Y:S02]  /*3560*/  VIADD R0, R0, 0x80 ;  /* 0x0000008000007836 */ /* 0x000fe40000000000 */
[----:B------:R-:W-:Y:S01]  /*3570*/  VIADD R8, R8, 0x1 ;  /* 0x0000000108087836 */ /* 0x000fe20000000000 */
[----:B------:R-:W-:Y:S01]  /*3580*/  @!PT LDS RZ, [RZ] ;  /* 0x00000000fffff984 */ /* 0x000fe20000000800 */
[----:B------:R-:W-:Y:S01]  /*3590*/  @!PT LDS RZ, [RZ] ;  /* 0x00000000fffff984 */ /* 0x000fe20000000800 */
[----:B------:R-:W-:Y:S01]  /*35a0*/  @!PT LDS RZ, [RZ] ;  /* 0x00000000fffff984 */ /* 0x000fe20000000800 */
[----:B------:R-:W-:Y:S01]  /*35b0*/  @!PT LDS RZ, [RZ] ;  /* 0x00000000fffff984 */ /* 0x000fe20000000800 */
[----:B------:R2:W-:Y:S06]  /*35c0*/  MEMBAR.ALL.CTA ;  /* 0x0000000000007992 */ /* 0x0005ec0000008000 */
[----:B--2---:R-:W2:Y:S01]  /*35d0*/  FENCE.VIEW.ASYNC.S ;  /* 0x00000000000073c6 */ /* 0x004ea20000000000 */
[----:B------:R-:W-:-:S04]  /*35e0*/  PRMT R0, RZ, 0x654, R0 ;  /* 0x00000654ff007816 */ /* 0x000fc80000000000 */
[----:B--2---:R2:W-:Y:S01]  /*35f0*/  SYNCS.ARRIVE.TRANS64.RED.A1T0 RZ, [R0+URZ], RZ ;  /* 0x000000ff00ff79a7 */ /* 0x0045e200081004ff */
[----:B-1----:R-:W-:Y:S01]  /*3600*/  LOP3.LUT P1, RZ, R6, 0x1, RZ, 0xc0, !PT ;  /* 0x0000000106ff7812 */ /* 0x002fe2000782c0ff */
[----:B--2---:R-:W-:-:S12]  /*3610*/  BRA.U UP2, `(.L_x_68) ;  /* 0x0000000502087547 */ /* 0x004fd8000b800000 */
[----:B------:R-:W1:Y:S01]  /*3620*/  LDCU UR8, c[0x0][0x38c] ;  /* 0x00007180ff0877ac */ /* 0x000e620008000800 */
[----:B------:R-:W-:Y:S02]  /*3630*/  PLOP3.LUT P2, PT, PT, PT, PT, 0x80, 0x8 ;  /* 0x000000000008781c */ /* 0x000fe40003f4f070 */
[----:B------:R-:W-:Y:S01]  /*3640*/  SHF.L.U32 R5, R9, 0x1f, RZ ;  /* 0x0000001f09057819 */ /* 0x000fe200000006ff */
[----:B------:R-:W-:Y:S02]  /*3650*/  ULEA UR9, UR19, UR7, 0x3 ;  /* 0x0000000713097291 */ /* 0x000fe4000f8e18ff */
[----:B------:R-:W-:Y:S02]  /*3660*/  ULEA UR10, UR19, UR21, 0x7 ;  /* 0x00000015130a7291 */ /* 0x000fe4000f8e38ff */
[----:B-1----:R-:W-:-:S06]  /*3670*/  UISETP.GE.AND UP0, UPT, UR8, 0x1, UPT ;  /* 0x000000010800788c */ /* 0x002fcc000bf06270 */
[----:B------:R-:W-:-:S05]  /*3680*/  PLOP3.LUT P0, PT, PT, PT, UP0, 0x80, 0x8 ;  /* 0x000000000008781c */ /* 0x000fca0003f0f008 */
[----:B------:R-:W-:-:S08]  /*3690*/  @UP0 ULEA UR8, UR18, UR7, 0x3 ;  /* 0x0000000712080291 */ /* 0x000fd0000f8e18ff */
[----:B------:R-:W-:-:S04]  /*36a0*/  @P0 SHF.L.U32 R0, R2, 0x1f, RZ ;  /* 0x0000001f02000819 */ /* 0x000fc800000006ff */
[----:B------:R1:W2:Y:S01]  /*36b0*/  @P0 SYNCS.PHASECHK.TRANS64.TRYWAIT P2, [UR8], R0 ;  /* 0x00000000ff0005a7 */ /* 0x0002a20008041108 */
[----:B------:R-:W3:Y:S02]  /*36c0*/  SYNCS.PHASECHK.TRANS64.TRYWAIT P0, [UR9+0xb0], R5 ;  /* 0x0000b005ff0075a7 */ /* 0x000ee40008001109 */
[----:B-123--:R-:W-:Y:S05]  /*36d0*/  @!P0 BRA `(.L_x_69) ;  /* 0x0000005800148947 */ /* 0x00efea0003800000 */
.L_x_144:
[----:B------:R-:W-:Y:S01]  /*36e0*/  UMOV UR16, UR17 ;  /* 0x0000001100107c82 */ /* 0x000fe20008000000 */
[----:B------:R-:W-:Y:S05]  /*36f0*/  BRA.U !UP0, `(.L_x_70) ;  /* 0x0000000108c07547 */ /* 0x000fea000b800000 */
[----:B------:R-:W-:Y:S02]  /*3700*/  UIADD3 UR16, UPT, UPT, UR20, UR17, URZ ;  /* 0x0000001114107290 */ /* 0x000fe4000fffe0ff */
[----:B------:R-:W-:Y:S01]  /*3710*/  UPLOP3.LUT UP3, UPT, UPT, UPT, UPT, 0x40, 0x4 ;  /* 0x000000000004789c */ /* 0x000fe20003f6e870 */
[----:B------:R-:W-:Y:S01]  /*3720*/  UMOV UR15, UR6 ;  /* 0x00000006000f7c82 */ /* 0x000fe20008000000 */
[----:B------:R-:W-:-:S09]  /*3730*/  UMOV UR46, UR18 ;  /* 0x00000012002e7c82 */ /* 0x000fd20008000000 */
.L_x_73:
[----:B--2---:R-:W-:Y:S01]  /*3740*/  ULEA UR8, UR46, UR7, 0x3 ;  /* 0x000000072e087291 */ /* 0x004fe2000f8e18ff */
[----:B---3--:R-:W-:Y:S11]  /*3750*/  @P2 BRA `(.L_x_71) ;  /* 0x00000000000c2947 */ /* 0x008ff60003800000 */
[----:B-1----:R-:W-:Y:S04]  /*3760*/  SHF.L.U32 R5, R2, 0x1f, RZ ;  /* 0x0000001f02057819 */ /* 0x002fe800000006ff */
[----:B------:R-:W1:Y:S02]  /*3770*/  SYNCS.PHASECHK.TRANS64.TRYWAIT P0, [UR8], R5 ;  /* 0x00000005ff0075a7 */ /* 0x000e640008001108 */
[----:B-1----:R-:W-:Y:S05]  /*3780*/  @!P0 BRA `(.L_x_72) ;  /* 0x0000005800008947 */ /* 0x002fea0003800000 */
.L_x_71:
[----:B------:R-:W-:Y:S01]  /*3790*/  UISETP.NE.AND UP0, UPT, UR15, 0x1, UPT ;  /* 0x000000010f00788c */ /* 0x000fe2000bf05270 */
[----:B------:R-:W-:Y:S01]  /*37a0*/  PLOP3.LUT P2, PT, PT, PT, PT, 0x80, 0x8 ;  /* 0x000000000008781c */ /* 0x000fe20003f4f070 */
[----:B------:R-:W-:Y:S02]  /*37b0*/  UIADD3 UR18, UPT, UPT, UR46, 0x1, URZ ;  /* 0x000000012e127890 */ /* 0x000fe4000fffe0ff */
[----:B------:R-:W-:Y:S02]  /*37c0*/  ULEA UR32, UR46, UR14, 0x9 ;  /* 0x0000000e2e207291 */ /* 0x000fe4000f8e48ff */
[----:B------:R-:W-:Y:S01]  /*37d0*/  UISETP.NE.AND UP1, UPT, UR18, 0x4, UPT ;  /* 0x000000041200788c */ /* 0x000fe2000bf25270 */
[----:B------:R-:W-:Y:S01]  /*37e0*/  PLOP3.LUT P0, PT, PT, PT, UP0, 0x80, 0x8 ;  /* 0x000000000008781c */ /* 0x000fe20003f0f008 */
[----:B------:R-:W-:Y:S02]  /*37f0*/  UIADD3 UR44, UPT, UPT, UR32, 0x2, URZ ;  /* 0x00000002202c7890 */ /* 0x000fe4000fffe0ff */
[----:B------:R-:W-:Y:S02]  /*3800*/  USEL UR31, URZ, 0x1, UP1 ;  /* 0x00000001ff1f7887 */ /* 0x000fe40008800000 */
[----:B------:R-:W-:Y:S02]  /*3810*/  USEL UR18, UR18, URZ, UP1 ;  /* 0x000000ff12127287 */ /* 0x000fe40008800000 */
[----:B------:R-:W-:Y:S02]  /*3820*/  UIADD3 UR40, UPT, UPT, UR32, 0x4, URZ ;  /* 0x0000000420287890 */ /* 0x000fe4000fffe0ff */
[----:B------:R-:W-:Y:S01]  /*3830*/  @UP0 ULEA UR30, UR18, UR7, 0x3 ;  /* 0x00000007121e0291 */ /* 0x000fe2000f8e18ff */
[----:B------:R-:W-:Y:S01]  /*3840*/  LOP3.LUT R2, R2, UR31, RZ, 0x3c, !PT ;  /* 0x0000001f02027c12 */ /* 0x000fe2000f8e3cff */
[----:B------:R-:W-:Y:S02]  /*3850*/  UIADD3 UR36, UPT, UPT, UR32, 0x6, URZ ;  /* 0x0000000620247890 */ /* 0x000fe4000fffe0ff */
[----:B------:R-:W-:Y:S01]  /*3860*/  UIADD3 UR8, UPT, UPT, UR8, 0x20, URZ ;  /* 0x0000002008087890 */ /* 0x000fe2000fffe0ff */
[----:B-1----:R-:W-:Y:S01]  /*3870*/  @P0 SHF.L.U32 R0, R2, 0x1f, RZ ;  /* 0x0000001f02000819 */ /* 0x002fe200000006ff */
[----:B------:R-:W-:Y:S02]  /*3880*/  UIADD3 UR17, UPT, UPT, UR17, 0x1, URZ ;  /* 0x0000000111117890 */ /* 0x000fe4000fffe0ff */
[----:B------:R-:W-:Y:S01]  /*3890*/  UIADD3 UR15, UPT, UPT, UR15, -0x1, URZ ;  /* 0xffffffff0f0f7890 */ /* 0x000fe2000fffe0ff */
[----:B------:R2:W3:Y:S01]  /*38a0*/  @P0 SYNCS.PHASECHK.TRANS64.TRYWAIT P2, [UR30], R0 ;  /* 0x00000000ff0005a7 */ /* 0x0004e2000804111e */
[----:B------:R-:W-:Y:S02]  /*38b0*/  ULEA UR30, UR46, UR13, 0xa ;  /* 0x0000000d2e1e7291 */ /* 0x000fe4000f8e50ff */
[----:B------:R-:W-:Y:S02]  /*38c0*/  UISETP.NE.AND UP0, UPT, UR17, UR16, UPT ;  /* 0x000000101100728c */ /* 0x000fe4000bf05270 */
[----:B------:R-:W-:Y:S02]  /*38d0*/  UIADD3 UR42, UPT, UPT, UR30, 0x2, URZ ;  /* 0x000000021e2a7890 */ /* 0x000fe4000fffe0ff */
[----:B------:R-:W-:Y:S02]  /*38e0*/  UIADD3 UR38, UPT, UPT, UR30, 0x4, URZ ;  /* 0x000000041e267890 */ /* 0x000fe4000fffe0ff */
[----:B------:R-:W-:Y:S01]  /*38f0*/  UIADD3 UR34, UPT, UPT, UR30, 0x6, URZ ;  /* 0x000000061e227890 */ /* 0x000fe2000fffe0ff */
[----:B------:R-:W-:Y:S01]  /*3900*/  UMOV UR33, 0x40004040 ;  /* 0x4000404000217882 */ /* 0x000fe20000000000 */
[----:B------:R-:W-:Y:S01]  /*3910*/  UMOV UR31, 0x40004040 ;  /* 0x40004040001f7882 */ /* 0x000fe20000000000 */
[----:B------:R-:W-:Y:S01]  /*3920*/  UMOV UR45, 0x40004040 ;  /* 0x40004040002d7882 */ /* 0x000fe20000000000 */
[----:B------:R2:W-:Y:S01]  /*3930*/  UTCQMMA.2CTA gdesc[UR30], gdesc[UR32], tmem[UR10], tmem[UR28], idesc[UR29], UP3 ;  /* 0x00ff1c201e0075ea */ /* 0x0005e20009a0030a */
[----:B------:R-:W-:Y:S01]  /*3940*/  UPLOP3.LUT UP3, UPT, UPT, UPT, UPT, 0x80, 0x8 ;  /* 0x000000000008789c */ /* 0x000fe20003f6f070 */
[----:B------:R-:W-:Y:S01]  /*3950*/  UMOV UR43, 0x40004040 ;  /* 0x40004040002b7882 */ /* 0x000fe20000000000 */
[----:B------:R-:W-:Y:S01]  /*3960*/  UMOV UR41, 0x40004040 ;  /* 0x4000404000297882 */ /* 0x000fe20000000000 */
[----:B------:R2:W-:Y:S01]  /*3970*/  UTCQMMA.2CTA gdesc[UR42], gdesc[UR44], tmem[UR10], tmem[UR26], idesc[UR27], UPT ;  /* 0x00ff1a2c2a0075ea */ /* 0x0005e2000ba0030a */
[----:B------:R-:W-:Y:S01]  /*3980*/  UMOV UR39, 0x40004040 ;  /* 0x4000404000277882 */ /* 0x000fe20000000000 */
[----:B------:R-:W-:Y:S01]  /*3990*/  UMOV UR37, 0x40004040 ;  /* 0x4000404000257882 */ /* 0x000fe20000000000 */
[----:B------:R-:W-:Y:S01]  /*39a0*/  UMOV UR35, 0x40004040 ;  /* 0x4000404000237882 */ /* 0x000fe20000000000 */
[----:B------:R2:W-:Y:S01]  /*39b0*/  UTCQMMA.2CTA gdesc[UR38], gdesc[UR40], tmem[UR10], tmem[UR24], idesc[UR25], UPT ;  /* 0x00ff1828260075ea */ /* 0x0005e2000ba0030a */
[----:B------:R2:W-:Y:S01]  /*39c0*/  UTCQMMA.2CTA gdesc[UR34], gdesc[UR36], tmem[UR10], tmem[UR22], idesc[UR23], UPT ;  /* 0x00ff1624220075ea */ /* 0x0005e2000ba0030a */
[----:B------:R2:W-:Y:S01]  /*39d0*/  UTCBAR.2CTA.MULTICAST [UR8], URZ, UR12 ;  /* 0x000000ff080073e9 */ /* 0x0005e2000820080c */
[----:B------:R-:W-:Y:S01]  /*39e0*/  UMOV UR46, UR18 ;  /* 0x00000012002e7c82 */ /* 0x000fe20008000000 */
[----:B------:R-:W-:Y:S05]  /*39f0*/  BRA.U UP0, `(.L_x_73) ;  /* 0xfffffffd00507547 */ /* 0x000fea000b83ffff */
.L_x_70:
[----:B------:R-:W-:Y:S01]  /*3a00*/  UIADD3 UR9, UPT, UPT, UR9, 0x90, URZ ;  /* 0x0000009009097890 */ /* 0x000fe2000fffe0ff */
[----:B------:R-:W-:-:S08]  /*3a10*/  UMOV UR17, UR16 ;  /* 0x0000001000117c82 */ /* 0x000fd00008000000 */
[----:B------:R4:W-:Y:S01]  /*3a20*/  UTCBAR.2CTA.MULTICAST [UR9], URZ, UR11 ;  /* 0x000000ff090073e9 */ /* 0x0009e2000820080b */
[----:B------:R-:W-:Y:S02]  /*3a30*/  NOP ;  /* 0x0000000000007918 */ /* 0x000fe40000000000 */
.L_x_68:
[----:B------:R-:W-:Y:S01]  /*3a40*/  UIADD3 UR19, UPT, UPT, UR19, 0x1, URZ ;  /* 0x0000000113137890 */ /* 0x000fe2000fffe0ff */
[----:B------:R-:W-:-:S03]  /*3a50*/  ISETP.NE.AND P0, PT, R8, 0x2, PT ;  /* 0x000000020800780c */ /* 0x000fc60003f05270 */
[----:B------:R-:W-:Y:S01]  /*3a60*/  UISETP.NE.AND UP0, UPT, UR19, 0x4, UPT ;  /* 0x000000041300788c */ /* 0x000fe2000bf05270 */
[----:B-12---:R-:W-:Y:S02]  /*3a70*/  SEL R0, RZ, 0x1, P0 ;  /* 0x00000001ff007807 */ /* 0x006fe40000000000 */
[----:B------:R-:W-:Y:S01]  /*3a80*/  SEL R8, R8, RZ, P0 ;  /* 0x000000ff08087207 */ /* 0x000fe20000000000 */
[----:B------:R-:W-:Y:S01]  /*3a90*/  USEL UR8, URZ, 0x1, UP0 ;  /* 0x00000001ff087887 */ /* 0x000fe20008000000 */
[----:B------:R-:W-:Y:S01]  /*3aa0*/  LOP3.LUT R3, R3, R0, RZ, 0x3c, !PT ;  /* 0x0000000003037212 */ /* 0x000fe200078e3cff */
[----:B------:R-:W-:-:S04]  /*3ab0*/  USEL UR19, UR19, URZ, UP0 ;  /* 0x000000ff13137287 */ /* 0x000fc80008000000 */
[----:B------:R-:W-:Y:S01]  /*3ac0*/  LOP3.LUT R9, R9, UR8, RZ, 0x3c, !PT ;  /* 0x0000000809097c12 */ /* 0x000fe2000f8e3cff */
[----:B------:R-:W-:Y:S07]  /*3ad0*/  @P1 BRA `(.L_x_74) ;  /* 0xfffffff800881947 */ /* 0x000fee000383ffff */
[----:B------:R-:W1:Y:S01]  /*3ae0*/  S2UR UR6, SR_CgaCtaId ;  /* 0x00000000000679c3 */ /* 0x000e620000008800 */
[----:B------:R-:W-:Y:S01]  /*3af0*/  ELECT P0, URZ, PT ;  /* 0x0000000000ff782f */ /* 0x000fe20003800000 */
[----:B------:R-:W-:Y:S01]  /*3b00*/  HFMA2 R0, -RZ, RZ, 0, 5.9604644775390625e-08 ;  /* 0x00000001ff007431 */ /* 0x000fe200000001ff */
[----:B------:R-:W-:-:S05]  /*3b10*/  UMOV UR8, 0x40 ;  /* 0x0000004000087882 */ /* 0x000fca0000000000 */
[----:B------:R-:W-:Y:S01]  /*3b20*/  UVIRTCOUNT.DEALLOC.SMPOOL 0x80 ;  /* 0x000000800000784c */ /* 0x000fe20000000000 */
[----:B------:R-:W-:Y:S02]  /*3b30*/  UISETP.NE.AND UP0, UPT, UR5, URZ, UPT ;  /* 0x000000ff0500728c */ /* 0x000fe4000bf05270 */
[----:B-1----:R-:W-:-:S09]  /*3b40*/  ULEA UR6, UR6, UR8, 0x18 ;  /* 0x0000000806067291 */ /* 0x002fd2000f8ec0ff */
[----:B------:R1:W-:Y:S01]  /*3b50*/  @P0 STS.U8 [UR6+0x1c], R0 ;  /* 0x00001c00ff000988 */ /* 0x0003e20008000006 */
[----:B------:R-:W-:Y:S05]  /*3b60*/  BRA.U UP0, `(.L_x_75) ;  /* 0x0000000100a07547 */ /* 0x000fea000b800000 */
[----:B------:R-:W-:Y:S01]  /*3b70*/  UIADD3 UR5, UPT, UPT, UR7, 0xb0, URZ ;  /* 0x000000b007057890 */ /* 0x000fe2000fffe0ff */
[----:B------:R-:W-:-:S03]  /*3b80*/  SHF.L.U32 R3, R9, 0x1f, RZ ;  /* 0x0000001f09037819 */ /* 0x000fc600000006ff */
[----:B------:R-:W-:-:S09]  /*3b90*/  ULEA UR8, UR19, UR5, 0x3 ;  /* 0x0000000513087291 */ /* 0x000fd2000f8e18ff */
[----:B------:R-:W2:Y:S02]  /*3ba0*/  SYNCS.PHASECHK.TRANS64.TRYWAIT P0, [UR8], R3 ;  /* 0x00000003ff0075a7 */ /* 0x000ea40008001108 */
[----:B--2---:R-:W-:Y:S05]  /*3bb0*/  @!P0 BRA `(.L_x_76) ;  /* 0x00000054000c8947 */ /* 0x004fea0003800000 */
.L_x_147:
[----:B----4-:R-:W-:-:S04]  /*3bc0*/  UIADD3 UR9, UPT, UPT, UR19, 0x1, URZ ;  /* 0x0000000113097890 */ /* 0x010fc8000fffe0ff */
        /* <DEDUP_REMOVED lines=8> */
.L_x_149:
        /* <DEDUP_REMOVED lines=9> */
.L_x_151:
[----:B------:R-:W-:-:S04]  /*3ce0*/  UIADD3 UR9, UPT, UPT, UR9, 0x1, URZ ;  /* 0x0000000109097890 */ /* 0x000fc8000fffe0ff */
[----:B------:R-:W-:-:S04]  /*3cf0*/  UISETP.NE.AND UP1, UPT, UR9, 0x4, UPT ;  /* 0x000000040900788c */ /* 0x000fc8000bf25270 */
[----:B------:R-:W-:Y:S02]  /*3d00*/  USEL UR8, URZ, 0x1, UP1 ;  /* 0x00000001ff087887 */ /* 0x000fe40008800000 */
[----:B------:R-:W-:-:S04]  /*3d10*/  USEL UR9, UR9, URZ, UP1 ;  /* 0x000000ff09097287 */ /* 0x000fc80008800000 */
[----:B------:R-:W-:Y:S01]  /*3d20*/  ULEA UR9, UR9, UR5, 0x3 ;  /* 0x0000000509097291 */ /* 0x000fe2000f8e18ff */
[----:B-1----:R-:W-:-:S04]  /*3d30*/  LOP3.LUT R3, R2, UR8, RZ, 0x3c, !PT ;  /* 0x0000000802037c12 */ /* 0x002fc8000f8e3cff */
[----:B------:R-:W-:Y:S01]  /*3d40*/  SHF.L.U32 R3, R3, 0x1f, RZ ;  /* 0x0000001f03037819 */ /* 0x000fe200000006ff */
[----:B------:R-:W-:-:S04]  /*3d50*/  IMAD.U32 R0, RZ, RZ, UR9 ;  /* 0x00000009ff007e24 */ /* 0x000fc8000f8e00ff */
[----:B------:R1:W2:Y:S03]  /*3d60*/  SYNCS.PHASECHK.TRANS64.TRYWAIT P0, [R0+URZ], R3 ;  /* 0x00000003000075a7 */ /* 0x0002a600080011ff */
[----:B--2---:R-:W-:Y:S05]  /*3d70*/  @!P0 NANOSLEEP.SYNCS 0x989680 ;  /* 0x009896800000895d */ /* 0x004fea0003900000 */
[----:B------:R-:W2:Y:S02]  /*3d80*/  @!P0 SYNCS.PHASECHK.TRANS64 P0, [R0+URZ], R3 ;  /* 0x00000003000085a7 */ /* 0x000ea400080010ff */
[----:B--2---:R-:W-:Y:S05]  /*3d90*/  @P0 BRA `(.L_x_79) ;  /* 0x0000000000200947 */ /* 0x004fea0003800000 */
.L_x_80:
[----:B--2---:R2:W4:Y:S02]  /*3da0*/  SYNCS.PHASECHK.TRANS64.TRYWAIT P0, [R0+URZ], R3 ;  /* 0x00000003000075a7 */ /* 0x00452400080011ff */
[----:B----4-:R-:W-:Y:S05]  /*3db0*/  @!P0 NANOSLEEP.SYNCS 0x989680 ;  /* 0x009896800000895d */ /* 0x010fea0003900000 */
[----:B------:R-:W4:Y:S02]  /*3dc0*/  @!P0 SYNCS.PHASECHK.TRANS64 P0, [R0+URZ], R3 ;  /* 0x00000003000085a7 */ /* 0x000f2400080010ff */
[----:B----4-:R-:W-:Y:S05]  /*3dd0*/  @!P0 BRA `(.L_x_80) ;  /* 0xfffffffc00f08947 */ /* 0x010fea000383ffff */
[----:B------:R-:W-:Y:S05]  /*3de0*/  BRA `(.L_x_79) ;  /* 0x00000000000c7947 */ /* 0x000fea0003800000 */
.L_x_75:
[----:B------:R-:W-:-:S04]  /*3df0*/  UIADD3 UR5, UPT, UPT, UR7, 0xf0, URZ ;  /* 0x000000f007057890 */ /* 0x000fc8000fffe0ff */
[----:B------:R-:W-:-:S09]  /*3e00*/  UPRMT UR5, UR4, 0x654, UR5 ;  /* 0x0000065404057896 */ /* 0x000fd20008000005 */
[----:B------:R-:W-:Y:S03]  /*3e10*/  SYNCS.ARRIVE.TRANS64.RED.A1T0 RZ, [UR5], RZ ;  /* 0x000000ffffff79a7 */ /* 0x000fe60008100405 */
.L_x_79:
[----:B-12---:R-:W-:Y:S01]  /*3e20*/  SHF.L.U32 R3, RZ, 0x1f, RZ ;  /* 0x0000001fff037819 */ /* 0x006fe200000006ff */
[----:B------:R-:W-:Y:S01]  /*3e30*/  UIADD3 UR5, UPT, UPT, UR7, 0xf0, URZ ;  /* 0x000000f007057890 */ /* 0x000fe2000fffe0ff */
[----:B------:R-:W-:Y:S02]  /*3e40*/  PLOP3.LUT P0, PT, PT, PT, UP0, 0x80, 0x8 ;  /* 0x000000000008781c */ /* 0x000fe40003f0f008 */
[----:B------:R-:W1:Y:S02]  /*3e50*/  SYNCS.PHASECHK.TRANS64.TRYWAIT P1, [UR7+0xf0], R3 ;  /* 0x0000f003ff0075a7 */ /* 0x000e640008021107 */
[----:B-1----:R-:W-:Y:S09]  /*3e60*/  @!P1 BRA `(.L_x_81) ;  /* 0x0000005000a89947 */ /* 0x002ff20003800000 */
.L_x_153:
[----:B------:R-:W-:Y:S01]  /*3e70*/  @!UP0 UPRMT UR5, UR4, 0x654, UR5 ;  /* 0x0000065404058896 */ /* 0x000fe20008000005 */
[----:B------:R-:W-:Y:S02]  /*3e80*/  UMOV UR8, 0xffff ;  /* 0x0000ffff00087882 */ /* 0x000fe40000000000 */
[----:B------:R-:W-:-:S06]  /*3e90*/  UMOV UR4, 0x1 ;  /* 0x0000000100047882 */ /* 0x000fcc0000000000 */
[----:B------:R-:W-:Y:S01]  /*3ea0*/  @!P0 SYNCS.ARRIVE.TRANS64.RED.A1T0 RZ, [UR5], RZ ;  /* 0x000000ffffff89a7 */ /* 0x000fe20008100405 */
[----:B------:R-:W-:Y:S01]  /*3eb0*/  NOP ;  /* 0x0000000000007918 */ /* 0x000fe20000000000 */
[----:B-1----:R-:W1:Y:S01]  /*3ec0*/  LDS R0, [UR6+0x14] ;  /* 0x00001406ff007984 */ /* 0x002e620008000800 */
[----:B------:R-:W-:-:S04]  /*3ed0*/  ULOP3.LUT UR5, UR21, 0xffff, URZ, 0xc0, !UPT ;  /* 0x0000ffff15057892 */ /* 0x000fc8000f8ec0ff */
[----:B------:R-:W-:-:S04]  /*3ee0*/  USHF.R.U32.HI UR5, URZ, 0x5, UR5 ;  /* 0x00000005ff057899 */ /* 0x000fc80008011605 */
[----:B------:R-:W-:Y:S02]  /*3ef0*/  USHF.L.U32 UR8, UR8, UR5, URZ ;  /* 0x0000000508087299 */ /* 0x000fe400080006ff */
[----:B------:R-:W-:-:S04]  /*3f00*/  USHF.L.U32 UR4, UR4, UR5, URZ ;  /* 0x0000000504047299 */ /* 0x000fc800080006ff */
[----:B-1----:R-:W-:-:S04]  /*3f10*/  LOP3.LUT R0, R0, UR8, RZ, 0xc0, !PT ;  /* 0x0000000800007c12 */ /* 0x002fc8000f8ec0ff */
[----:B------:R-:W-:-:S13]  /*3f20*/  ISETP.NE.AND P0, PT, R0, UR8, PT ;  /* 0x0000000800007c0c */ /* 0x000fda000bf05270 */
[----:B------:R-:W-:Y:S05]  /*3f30*/  @P0 BRA `(.L_x_82) ;  /* 0x0000000000580947 */ /* 0x000fea0003800000 */
[----:B------:R-:W1:Y:S02]  /*3f40*/  LDS R0, [UR6+0x18] ;  /* 0x00001806ff007984 */ /* 0x000e640008000800 */
[----:B-1----:R-:W-:-:S04]  /*3f50*/  LOP3.LUT R0, R0, UR4, RZ, 0xc0, !PT ;  /* 0x0000000400007c12 */ /* 0x002fc8000f8ec0ff */
[----:B------:R-:W-:-:S13]  /*3f60*/  ISETP.NE.AND P0, PT, R0, UR4, PT ;  /* 0x0000000400007c0c */ /* 0x000fda000bf05270 */
[----:B------:R-:W-:Y:S05]  /*3f70*/  @P0 BRA `(.L_x_83) ;  /* 0x00000000003c0947 */ /* 0x000fea0003800000 */
[----:B------:R-:W1:Y:S01]  /*3f80*/  S2R R2, SR_LANEID ;  /* 0x0000000000027919 */ /* 0x000e620000000000 */
[----:B------:R-:W-:Y:S01]  /*3f90*/  ULOP3.LUT UR8, URZ, UR8, URZ, 0x33, !UPT ;  /* 0x00000008ff087292 */ /* 0x000fe2000f8e33ff */
[----:B------:R-:W-:Y:S01]  /*3fa0*/  LOP3.LUT R4, RZ, UR4, RZ, 0x33, !PT ;  /* 0x00000004ff047c12 */ /* 0x000fe2000f8e33ff */
[----:B------:R-:W-:Y:S02]  /*3fb0*/  VOTEU.ANY UR7, UPT, PT ;  /* 0x0000000000077886 */ /* 0x000fe400038e0100 */
[----:B------:R-:W-:Y:S01]  /*3fc0*/  UFLO.U32 UR7, UR7 ;  /* 0x00000007000772bd */ /* 0x000fe200080e0000 */
[----:B------:R-:W2:Y:S01]  /*3fd0*/  REDUX UR4, R4 ;  /* 0x00000000040473c4 */ /* 0x000ea20000000000 */
[----:B------:R-:W-:-:S06]  /*3fe0*/  IMAD.U32 R0, RZ, RZ, UR8 ;  /* 0x00000008ff007e24 */ /* 0x000fcc000f8e00ff */
[----:B------:R1:W-:Y:S01]  /*3ff0*/  UTCATOMSWS.AND URZ, UR8 ;  /* 0x0000000800ff79e3 */ /* 0x0003e20008000000 */
[----:B------:R-:W3:Y:S01]  /*4000*/  REDUX UR5, R0 ;  /* 0x00000000000573c4 */ /* 0x000ee20000000000 */
[----:B-1----:R-:W-:Y:S01]  /*4010*/  ISETP.EQ.U32.AND P0, PT, R2, UR7, PT ;  /* 0x0000000702007c0c */ /* 0x002fe2000bf02070 */
[----:B--2---:R-:W-:Y:S01]  /*4020*/  IMAD.U32 R2, RZ, RZ, UR4 ;  /* 0x00000004ff027e24 */ /* 0x004fe2000f8e00ff */
[----:B---3--:R-:W-:-:S11]  /*4030*/  MOV R3, UR5 ;  /* 0x0000000500037c02 */ /* 0x008fd60008000f00 */
[----:B------:R1:W-:Y:S04]  /*4040*/  @P0 ATOMS.AND RZ, [UR6+0x14], R3 ;  /* 0x00001403ffff098c */ /* 0x0003e8000a800006 */
[----:B------:R1:W-:Y:S01]  /*4050*/  @P0 ATOMS.AND RZ, [UR6+0x18], R2 ;  /* 0x00001802ffff098c */ /* 0x0003e2000a800006 */
[----:B------:R-:W-:Y:S05]  /*4060*/  BRA `(.L_x_84) ;  /* 0x0000000000147947 */ /* 0x000fea0003800000 */
.L_x_83:
[----:B------:R-:W-:Y:S02]  /*4070*/  MOV R2, 0x4090 ;  /* 0x0000409000027802 */ /* 0x000fe40000000f00 */
[----:B---345:R-:W-:Y:S05]  /*4080*/  CALL.REL.NOINC `($__internal_0_$__cuda_sm10x_tcgen05_guardrail_trap_col_being_dealloced_not_returned_by_alloc) ;  /* 0x0000005000fc7944 */ /* 0x038fea0003c00000 */
[----:B------:R-:W-:Y:S05]  /*4090*/  BRA `(.L_x_84) ;  /* 0x0000000000087947 */ /* 0x000fea0003800000 */
.L_x_82:
[----:B------:R-:W-:Y:S02]  /*40a0*/  MOV R2, 0x40c0 ;  /* 0x000040c000027802 */ /* 0x000fe40000000f00 */
[----:B---345:R-:W-:Y:S05]  /*40b0*/  CALL.REL.NOINC `($__internal_2_$__cuda_sm10x_tcgen05_guardrail_trap_unallocated_columns_being_dealloced) ;  /* 0x0000005400087944 */ /* 0x038fea0003c00000 */
.L_x_84:
[----:B------:R-:W-:Y:S01]  /*40c0*/  NOP ;  /* 0x0000000000007918 */ /* 0x000fe20000000000 */
[----:B----4-:R-:W-:Y:S05]  /*40d0*/  EXIT ;  /* 0x000000000000794d */ /* 0x010fea0003800000 */
.L_x_55:
[----:B------:R-:W-:-:S09]  /*40e0*/  UISETP.NE.OR UP5, UPT, UR10, 0x3, !UP5 ;  /* 0x000000030a00788c */ /* 0x000fd2000efa5670 */
[----:B------:R-:W-:Y:S05]  /*40f0*/  BRA.U UP5, `(.L_x_85) ;  /* 0x0000000d05407547 */ /* 0x000fea000b800000 */
[----:B------:R-:W1:Y:S01]  /*4100*/  LDC R0, c[0x0][0xb30] ;  /* 0x0002cc00ff007b82 */ /* 0x000e620000000800 */
[----:B------:R-:W2:Y:S01]  /*4110*/  LDCU.64 UR8, c[0x0][0x888] ;  /* 0x00011100ff0877ac */ /* 0x000ea20008000a00 */
[----:B------:R-:W-:Y:S02]  /*4120*/  HFMA2 R29, -RZ, RZ, 0, 0 ;  /* 0x00000000ff1d7431 */ /* 0x000fe400000001ff */
[----:B------:R-:W-:Y:S01]  /*4130*/  IMAD.MOV.U32 R31, RZ, RZ, 0x1 ;  /* 0x00000001ff1f7424 */ /* 0x000fe200078e00ff */
[----:B------:R-:W-:Y:S01]  /*4140*/  MOV R23, 0x2000 ;  /* 0x0000200000177802 */ /* 0x000fe20000000f00 */
[----:B------:R-:W3:Y:S01]  /*4150*/  LDCU.64 UR4, c[0x0][0x890] ;  /* 0x00011200ff0477ac */ /* 0x000ee20008000a00 */
[----:B------:R-:W-:Y:S01]  /*4160*/  IMAD.MOV.U32 R30, RZ, RZ, RZ ;  /* 0x000000ffff1e7224 */ /* 0x000fe200078e00ff */
[----:B------:R-:W4:Y:S01]  /*4170*/  LDC R19, c[0x0][0x370] ;  /* 0x0000dc00ff137b82 */ /* 0x000f220000000800 */
[----:B------:R-:W-:Y:S01]  /*4180*/  UMOV UR6, 0x400 ;  /* 0x0000040000067882 */ /* 0x000fe20000000000 */
[----:B------:R-:W-:-:S02]  /*4190*/  UPLOP3.LUT UP1, UPT, UPT, UPT, UPT, 0x40, 0x4 ;  /* 0x000000000004789c */ /* 0x000fc40003f2e870 */
[----:B------:R-:W-:-:S04]  /*41a0*/  ULEA UR6, UR37, UR6, 0x18 ;  /* 0x0000000625067291 */ /* 0x000fc8000f8ec0ff */
[----:B------:R-:W4:Y:S01]  /*41b0*/  LDC R2, c[0x0][0xb0c] ;  /* 0x0002c300ff027b82 */ /* 0x000f220000000800 */
[----:B------:R-:W-:Y:S02]  /*41c0*/  UIADD3 UR13, UPT, UPT, UR6, 0x48, URZ ;  /* 0x00000048060d7890 */ /* 0x000fe4000fffe0ff */
[----:B--2---:R-:W-:Y:S02]  /*41d0*/  UISETP.NE.U32.AND UP2, UPT, UR8, URZ, UPT ;  /* 0x000000ff0800728c */ /* 0x004fe4000bf45070 */
[----:B------:R-:W-:Y:S02]  /*41e0*/  UIADD3 UR17, UPT, UPT, UR6, 0x40, URZ ;  /* 0x0000004006117890 */ /* 0x000fe4000fffe0ff */
[----:B---3--:R-:W-:Y:S01]  /*41f0*/  UISETP.NE.U32.AND UP3, UPT, UR4, URZ, UPT ;  /* 0x000000ff0400728c */ /* 0x008fe2000bf65070 */
[----:B------:R-:W2:Y:S01]  /*4200*/  LDC R18, c[0x0][0xb20] ;  /* 0x0002c800ff127b82 */ /* 0x000ea20000000800 */
[----:B-1----:R-:W-:Y:S01]  /*4210*/  ISETP.NE.AND P1, PT, R0, 0x1, PT ;  /* 0x000000010000780c */ /* 0x002fe20003f25270 */
[----:B------:R-:W-:-:S02]  /*4220*/  UISETP.NE.AND.EX UP2, UPT, UR9, URZ, UPT, UP2 ;  /* 0x000000ff0900728c */ /* 0x000fc4000bf45320 */
[----:B------:R-:W-:Y:S02]  /*4230*/  UPRMT UR13, UR37, 0x654, UR13 ;  /* 0x00000654250d7896 */ /* 0x000fe4000800000d */
[----:B------:R-:W-:Y:S02]  /*4240*/  UISETP.NE.AND.EX UP3, UPT, UR5, URZ, UPT, UP3 ;  /* 0x000000ff0500728c */ /* 0x000fe4000bf65330 */
[----:B------:R-:W1:Y:S08]  /*4250*/  LDC.64 R32, c[0x0][0x348] ;  /* 0x0000d200ff207b82 */ /* 0x000e700000000a00 */
[----:B------:R-:W3:Y:S08]  /*4260*/  LDC.64 R16, c[0x0][0xb10] ;  /* 0x0002c400ff107b82 */ /* 0x000ef00000000a00 */
[----:B------:R-:W1:Y:S08]  /*4270*/  LDC.64 R6, c[0x0][0xb18] ;  /* 0x0002c600ff067b82 */ /* 0x000e700000000a00 */
[----:B------:R-:W1:Y:S08]  /*4280*/  LDC.64 R4, c[0x0][0xb28] ;  /* 0x0002ca00ff047b82 */ /* 0x000e700000000a00 */
[----:B--2-4-:R-:W1:Y:S02]  /*4290*/  LDC R22, c[0x0][0x374] ;  /* 0x0000dd00ff167b82 */ /* 0x014e640000000800 */
.L_x_94:
[C---:B------:R-:W-:Y:S02]  /*42a0*/  LEA R0, R30.reuse, UR6, 0x3 ;  /* 0x000000061e007c11 */ /* 0x040fe4000f8e18ff */
[----:B------:R-:W-:Y:S02]  /*42b0*/  SHF.L.U32 R3, R29, 0x1f, RZ ;  /* 0x0000001f1d037819 */ /* 0x000fe400000006ff */
[----:B------:R-:W-:Y:S02]  /*42c0*/  LEA R24, R30, UR6, 0x4 ;  /* 0x000000061e187c11 */ /* 0x000fe4000f8e20ff */
[----:B--2---:R-:W2:Y:S02]  /*42d0*/  SYNCS.PHASECHK.TRANS64.TRYWAIT P0, [R0+URZ+0x70], R3 ;  /* 0x00007003000075a7 */ /* 0x004ea400080011ff */
[----:B--2---:R-:W-:Y:S05]  /*42e0*/  @!P0 BRA `(.L_x_86) ;  /* 0x0000004c00a08947 */ /* 0x004fea0003800000 */
.L_x_154:
[----:B------:R-:W-:Y:S01]  /*42f0*/  ISETP.GE.AND P0, PT, R72, 0x1, PT ;  /* 0x000000014800780c */ /* 0x000fe20003f06270 */
[----:B------:R-:W4:Y:S01]  /*4300*/  LDS.128 R24, [R24+0x100] ;  /* 0x0001000018187984 */ /* 0x000f220000000c00 */
[----:B--2---:R-:W-:Y:S01]  /*4310*/  VIADD R0, R0, 0x80 ;  /* 0x0000008000007836 */ /* 0x004fe20000000000 */
[----:B------:R-:W-:Y:S01]  /*4320*/  @!PT LDS RZ, [RZ] ;  /* 0x00000000fffff984 */ /* 0x000fe20000000800 */
[----:B------:R-:W-:Y:S01]  /*4330*/  @!PT LDS RZ, [RZ] ;  /* 0x00000000fffff984 */ /* 0x000fe20000000800 */
[----:B------:R-:W-:Y:S01]  /*4340*/  @!PT LDS RZ, [RZ] ;  /* 0x00000000fffff984 */ /* 0x000fe20000000800 */
[----:B------:R-:W-:Y:S01]  /*4350*/  @!PT LDS RZ, [RZ] ;  /* 0x00000000fffff984 */ /* 0x000fe20000000800 */
[----:B------:R2:W-:Y:S06]  /*4360*/  MEMBAR.ALL.CTA ;  /* 0x0000000000007992 */ /* 0x0005ec0000008000 */
[----:B--2---:R-:W2:Y:S01]  /*4370*/  FENCE.VIEW.ASYNC.S ;  /* 0x00000000000073c6 */ /* 0x004ea20000000000 */
[----:B------:R-:W-:Y:S04]  /*4380*/  PRMT R0, RZ, 0x654, R0 ;  /* 0x00000654ff007816 */ /* 0x000fe80000000000 */
[----:B--2---:R2:W-:Y:S01]  /*4390*/  SYNCS.ARRIVE.TRANS64.RED.A1T0 RZ, [R0+URZ], RZ ;  /* 0x000000ff00ff79a7 */ /* 0x0045e200081004ff */
[----:B----4-:R-:W-:Y:S11]  /*43a0*/  LOP3.LUT P3, RZ, R26, 0x1, RZ, 0xc0, !PT ;  /* 0x000000011aff7812 */ /* 0x010ff6000786c0ff */
[----:B------:R-:W-:Y:S02]  /*43b0*/  @!UPT UIADD3 URZ, UPT, UPT, URZ, URZ, URZ ;  /* 0x000000fffffff290 */ /* 0x000fe4000fffe0ff */
[----:B------:R-:W-:Y:S02]  /*43c0*/  @P3 MOV R13, R24 ;  /* 0x00000018000d3202 */ /* 0x000fe40000000f00 */
[----:B------:R-:W-:Y:S01]  /*43d0*/  @P3 LOP3.LUT R8, R25, 0xffff, RZ, 0xc0, !PT ;  /* 0x0000ffff19083812 */ /* 0x000fe200078ec0ff */
[----:B--2---:R-:W-:Y:S06]  /*43e0*/  @!P0 BRA `(.L_x_87) ;  /* 0x0000000000a48947 */ /* 0x004fec0003800000 */
[----:B-1----:R-:W-:Y:S01]  /*43f0*/  IMAD.HI.U32 R35, R22, R7, RZ ;  /* 0x0000000716237227 */ /* 0x002fe200078e00ff */
[----:B------:R-:W-:Y:S02]  /*4400*/  ISETP.NE.AND P0, PT, R6, 0x1, PT ;  /* 0x000000010600780c */ /* 0x000fe40003f05270 */
[----:B------:R-:W-:Y:S01]  /*4410*/  ISETP.NE.AND P2, PT, R72, 0x1, PT ;  /* 0x000000014800780c */ /* 0x000fe20003f45270 */
[----:B---3--:R-:W-:Y:S01]  /*4420*/  IMAD.HI.U32 R34, R19, R16, RZ ;  /* 0x0000001013227227 */ /* 0x008fe200078e00ff */
[----:B------:R-:W-:Y:S02]  /*4430*/  SHF.R.U32.HI R35, RZ, R18, R35 ;  /* 0x00000012ff237219 */ /* 0x000fe40000011623 */
[----:B------:R-:W-:Y:S01]  /*4440*/  ISETP.NE.AND P4, PT, R2, 0x1, PT ;  /* 0x000000010200780c */ /* 0x000fe20003f85270 */
[----:B------:R-:W-:Y:S01]  /*4450*/  IMAD.HI.U32 R36, R13, R16, RZ ;  /* 0x000000100d247227 */ /* 0x000fe200078e00ff */
[----:B------:R-:W-:Y:S02]  /*4460*/  SHF.R.U32.HI R34, RZ, R17, R34 ;  /* 0x00000011ff227219 */ /* 0x000fe40000011622 */
[----:B------:R-:W-:Y:S01]  /*4470*/  SEL R3, R22, R35, !P0 ;  /* 0x0000002316037207 */ /* 0x000fe20004000000 */
[C---:B------:R-:W-:Y:S01]  /*4480*/  IMAD.HI.U32 R35, R8.reuse, R7, RZ ;  /* 0x0000000708237227 */ /* 0x040fe200078e00ff */
[----:B------:R-:W-:Y:S02]  /*4490*/  SEL R11, R19, R34, !P4 ;  /* 0x00000022130b7207 */ /* 0x000fe40006000000 */
[----:B------:R-:W-:Y:S01]  /*44a0*/  SHF.R.U32.HI R36, RZ, R17, R36 ;  /* 0x00000011ff247219 */ /* 0x000fe20000011624 */
[----:B------:R-:W-:Y:S01]  /*44b0*/  IMAD.HI.U32 R38, R3, R4, RZ ;  /* 0x0000000403267227 */ /* 0x000fe200078e00ff */
[----:B------:R-:W-:Y:S03]  /*44c0*/  SHF.R.U32.HI R35, RZ, R18, R35 ;  /* 0x00000012ff237219 */ /* 0x000fe60000011623 */
[----:B------:R-:W-:Y:S01]  /*44d0*/  IMAD.HI.U32 R34, R11, R4, RZ ;  /* 0x000000040b227227 */ /* 0x000fe200078e00ff */
[----:B------:R-:W-:Y:S02]  /*44e0*/  @P2 SHF.R.U32.HI R3, RZ, R5, R38 ;  /* 0x00000005ff032219 */ /* 0x000fe40000011626 */
[----:B------:R-:W-:Y:S02]  /*44f0*/  SEL R9, R8, R35, !P0 ;  /* 0x0000002308097207 */ /* 0x000fe40004000000 */
[----:B------:R-:W-:Y:S01]  /*4500*/  @P2 SHF.R.U32.HI R11, RZ, R5, R34 ;  /* 0x00000005ff0b2219 */ /* 0x000fe20000011622 */
[C---:B------:R-:W-:Y:S01]  /*4510*/  IMAD R10, R72.reuse, R3, RZ ;  /* 0x00000003480a7224 */ /* 0x040fe200078e02ff */
[----:B------:R-:W-:Y:S01]  /*4520*/  SEL R3, R13, R36, !P4 ;  /* 0x000000240d037207 */ /* 0x000fe20006000000 */
[C---:B------:R-:W-:Y:S03]  /*4530*/  IMAD.HI.U32 R14, R9.reuse, R4, RZ ;  /* 0x00000004090e7227 */ /* 0x040fe600078e00ff */
[----:B------:R-:W-:Y:S01]  /*4540*/  ISETP.GE.AND P0, PT, R9, R10, PT ;  /* 0x0000000a0900720c */ /* 0x000fe20003f06270 */
[C---:B------:R-:W-:Y:S01]  /*4550*/  IMAD R12, R72.reuse, R11, RZ ;  /* 0x0000000b480c7224 */ /* 0x040fe200078e02ff */
[-C--:B------:R-:W-:Y:S04]  /*4560*/  SHF.R.U32.HI R14, RZ, R5.reuse, R14 ;  /* 0x00000005ff0e7219 */ /* 0x080fe8000001160e */
[----:B------:R-:W-:Y:S02]  /*4570*/  ISETP.GE.OR P0, PT, R3, R12, P0 ;  /* 0x0000000c0300720c */ /* 0x000fe40000706670 */
[----:B------:R-:W-:Y:S05]  /*4580*/  SEL R15, R9, R14, !P2 ;  /* 0x0000000e090f7207 */ /* 0x000fea0005000000 */
[----:B------:R-:W-:Y:S04]  /*4590*/  IMAD.MOV R14, RZ, RZ, -R15 ;  /* 0x000000ffff0e7224 */ /* 0x000fe800078e0a0f */
[----:B------:R-:W-:Y:S02]  /*45a0*/  IMAD R14, R72, R14, R9 ;  /* 0x0000000e480e7224 */ /* 0x000fe400078e0209 */
[C---:B------:R-:W-:Y:S05]  /*45b0*/  @!P0 IMAD.HI.U32 R10, R3.reuse, R4, RZ ;  /* 0x00000004030a8227 */ /* 0x040fea00078e00ff */
[----:B------:R-:W-:Y:S04]  /*45c0*/  @!P0 SHF.R.U32.HI R10, RZ, R5, R10 ;  /* 0x00000005ff0a8219 */ /* 0x000fe8000001160a */
[----:B------:R-:W-:Y:S01]  /*45d0*/  @!P0 SEL R0, R3, R10, !P2 ;  /* 0x0000000a03008207 */ /* 0x000fe20005000000 */
[----:B------:R-:W-:Y:S03]  /*45e0*/  IMAD.MOV R10, RZ, RZ, -R3 ;  /* 0x000000ffff0a7224 */ /* 0x000fe600078e0a03 */
[----:B------:R-:W-:Y:S01]  /*45f0*/  @!P0 IADD3 R15, PT, PT, R15, -R0, RZ ;  /* 0x800000000f0f8210 */ /* 0x000fe20007ffe0ff */
[----:B------:R-:W-:Y:S01]  /*4600*/  @!P0 IMAD R0, R11, R14, R0 ;  /* 0x0000000e0b008224 */ /* 0x000fe200078e0200 */
[----:B------:R-:W-:Y:S01]  /*4610*/  IADD3 R11, PT, PT, -R9, RZ, RZ ;  /* 0x000000ff090b7210 */ /* 0x000fe20007ffe1ff */
[----:B------:R-:W-:Y:S02]  /*4620*/  IMAD R13, R2, R10, R13 ;  /* 0x0000000a020d7224 */ /* 0x000fe400078e020d */
[----:B------:R-:W-:Y:S02]  /*4630*/  @!P0 IMAD R9, R15, R72, R3 ;  /* 0x000000480f098224 */ /* 0x000fe400078e0203 */
[----:B------:R-:W-:Y:S02]  /*4640*/  @!P0 IMAD.MOV.U32 R3, RZ, RZ, R0 ;  /* 0x000000ffff038224 */ /* 0x000fe400078e0000 */
[----:B------:R-:W-:Y:S02]  /*4650*/  IMAD R8, R6, R11, R8 ;  /* 0x0000000b06087224 */ /* 0x000fe400078e0208 */
[----:B------:R-:W-:Y:S02]  /*4660*/  IMAD R13, R3, R2, R13 ;  /* 0x00000002030d7224 */ /* 0x000fe400078e020d */
[----:B------:R-:W-:Y:S02]  /*4670*/  IMAD R8, R9, R6, R8 ;  /* 0x0000000609087224 */ /* 0x000fe400078e0208 */
.L_x_87:
[----:B------:R-:W-:Y:S05]  /*4680*/  BRA.U UP1, `(.L_x_88) ;  /* 0x0000000101107547 */ /* 0x000fea000b800000 */
[----:B------:R-:W-:Y:S04]  /*4690*/  MOV R0, UR7 ;  /* 0x0000000700007c02 */ /* 0x000fe80008000f00 */
[----:B------:R-:W-:Y:S04]  /*46a0*/  SHF.L.U32 R3, R0, 0x1f, RZ ;  /* 0x0000001f00037819 */ /* 0x000fe800000006ff */
[----:B------:R-:W2:Y:S02]  /*46b0*/  SYNCS.PHASECHK.TRANS64.TRYWAIT P0, [UR6+0x68], R3 ;  /* 0x00006803ff0075a7 */ /* 0x000ea40008001106 */
[----:B--2---:R-:W-:Y:S05]  /*46c0*/  @!P0 BRA `(.L_x_89) ;  /* 0x0000004800bc8947 */ /* 0x004fea0003800000 */
.L_x_88:
[----:B------:R-:W-:Y:S02]  /*46d0*/  R2UR UR19, R21 ;  /* 0x00000000151372ca */ /* 0x000fe400000e0000 */
[----:B------:R-:W-:Y:S02]  /*46e0*/  R2UR UR18, R20 ;  /* 0x00000000141272ca */ /* 0x000fe400000e0000 */
[----:B------:R-:W-:Y:S02]  /*46f0*/  ISETP.NE.U32.AND P2, PT, RZ, UR4, PT ;  /* 0x00000004ff007c0c */ /* 0x000fe4000bf45070 */
[----:B------:R-:W-:Y:S02]  /*4700*/  SHF.L.U32 R12, R31, 0x1f, RZ ;  /* 0x0000001f1f0c7819 */ /* 0x000fe400000006ff */
[----:B------:R-:W-:Y:S05]  /*4710*/  ISETP.NE.AND.EX P2, PT, RZ, UR5, PT, P2 ;  /* 0x00000005ff007c0c */ /* 0x000fea000bf45320 */
[----:B------:R-:W-:Y:S02]  /*4720*/  USHF.L.U32 UR19, UR19, 0x7, URZ ;  /* 0x0000000713137899 */ /* 0x000fe400080006ff */
[----:B------:R-:W-:Y:S01]  /*4730*/  USHF.L.U32 UR18, UR18, 0x7, URZ ;  /* 0x0000000712127899 */ /* 0x000fe200080006ff */
[----:B------:R-:W-:Y:S11]  /*4740*/  BRA.U !UP3, `(.L_x_90) ;  /* 0x000000010b347547 */ /* 0x000ff6000b800000 */
[----:B------:R-:W-:Y:S01]  /*4750*/  UPLOP3.LUT UP0, UPT, UPT, UPT, UP2, 0x80, 0x8 ;  /* 0x000000000008789c */ /* 0x000fe20003f0f020 */
[----:B--2---:R-:W-:Y:S02]  /*4760*/  HFMA2 R0, -RZ, RZ, 0, 5.9604644775390625e-08 ;  /* 0x00000001ff007431 */ /* 0x004fe400000001ff */
[----:B------:R-:W-:Y:S03]  /*4770*/  IMAD.MOV.U32 R171, RZ, RZ, 0x1 ;  /* 0x00000001ffab7424 */ /* 0x000fe600078e00ff */
[----:B------:R-:W-:Y:S05]  /*4780*/  PLOP3.LUT P0, PT, PT, PT, UP0, 0x80, 0x8 ;  /* 0x000000000008781c */ /* 0x000fea0003f0f008 */
[----:B------:R-:W2:Y:S01]  /*4790*/  @UP0 LDCU.64 UR10, c[0x0][0x888] ;  /* 0x00011100ff0a07ac */ /* 0x000ea20008000a00 */
[----:B------:R-:W-:Y:S07]  /*47a0*/  @UP0 UIMAD UR8, UR36, UR4, URZ ;  /* 0x00000004240802a4 */ /* 0x000fee000f8e02ff */
[----:B------:R-:W-:Y:S01]  /*47b0*/  @!P0 PRMT R171, R0, 0x7610, R171 ;  /* 0x0000761000ab8816 */ /* 0x000fe200000000ab */
[----:B--2---:R-:W-:Y:S03]  /*47c0*/  @UP0 UIMAD.WIDE UR10, UR8, 0x4, UR10 ;  /* 0x00000004080a08a5 */ /* 0x004fe6000f8e020a */
[----:B------:R-:W2:Y:S03]  /*47d0*/  @!UP0 LDCU UR8, c[0x0][0x880] ;  /* 0x00011000ff0887ac */ /* 0x000ea60008000800 */
[----:B------:R-:W-:Y:S01]  /*47e0*/  IMAD.U32 R10, RZ, RZ, UR10 ;  /* 0x0000000aff0a7e24 */ /* 0x000fe2000f8e00ff */
[----:B------:R-:W-:Y:S05]  /*47f0*/  MOV R11, UR11 ;  /* 0x0000000b000b7c02 */ /* 0x000fea0008000f00 */
[----:B-----5:R4:W5:Y:S02]  /*4800*/  @P0 LDG.E R81, desc[UR46][R10.64] ;  /* 0x0000002e0a510981 */ /* 0x020964000c1e1900 */
[----:B--2-4-:R-:W-:Y:S07]  /*4810*/  @!P0 IMAD.U32 R81, RZ, RZ, UR8 ;  /* 0x00000008ff518e24 */ /* 0x014fee000f8e00ff */
.L_x_90:
[----:B-----5:R-:W-:Y:S01]  /*4820*/  @!P2 FSETP.EQ.AND P0, PT, R81, RZ, PT ;  /* 0x000000ff5100a20b */ /* 0x020fe20003f02000 */
[----:B------:R-:W-:Y:S01]  /*4830*/  @!UPT UIADD3 URZ, UPT, UPT, URZ, URZ, URZ ;  /* 0x000000fffffff290 */ /* 0x000fe2000fffe0ff */
[----:B------:R-:W-:Y:S11]  /*4840*/  @!P2 BRA `(.L_x_91) ;  /* 0x000000000014a947 */ /* 0x000ff60003800000 */
[----:B------:R-:W-:Y:S02]  /*4850*/  LOP3.LUT P2, RZ, R171, 0xff, RZ, 0xc0, !PT ;  /* 0x000000ffabff7812 */ /* 0x000fe4000784c0ff */
[----:B------:R-:W-:Y:S04]  /*4860*/  PLOP3.LUT P0, PT, PT, PT, UP0, 0x80, 0x8 ;  /* 0x000000000008781c */ /* 0x000fe80003f0f008 */
[----:B------:R-:W-:Y:S07]  /*4870*/  PLOP3.LUT P0, PT, P0, PT, PT, 0x8, 0x80 ;  /* 0x000000000080781c */ /* 0x000fee000070e170 */
[----:B------:R-:W-:Y:S11]  /*4880*/  @P2 FSETP.EQ.AND P0, PT, R81, RZ, PT ;  /* 0x000000ff5100220b */ /* 0x000ff60003f02000 */
[----:B------:R-:W-:Y:S02]  /*4890*/  @!UPT UIADD3 URZ, UPT, UPT, URZ, URZ, URZ ;  /* 0x000000fffffff290 */ /* 0x000fe4000fffe0ff */
.L_x_91:
[----:B------:R-:W4:Y:S01]  /*48a0*/  SYNCS.PHASECHK.TRANS64.TRYWAIT P2, [UR6+0x50], R12 ;  /* 0x0000500cff0075a7 */ /* 0x000f220008041106 */
[----:B------:R-:W-:Y:S04]  /*48b0*/  ELECT P4, URZ, PT ;  /* 0x0000000000ff782f */ /* 0x000fe80003880000 */
[----:B------:R-:W-:Y:S11]  /*48c0*/  PLOP3.LUT P4, PT, P0, P4, PT, 0xf2, 0x2f ;  /* 0x00000000002f781c */ /* 0x000ff60000789e72 */
[----:B------:R-:W-:Y:S02]  /*48d0*/  @!UPT UIADD3 URZ, UPT, UPT, URZ, URZ, URZ ;  /* 0x000000fffffff290 */ /* 0x000fe4000fffe0ff */
[----:B-1----:R-:W-:Y:S05]  /*48e0*/  @!P4 IADD3 R21, P0, PT, R32, 0x580, RZ ;  /* 0x000005802015c810 */ /* 0x002fea0007f1e0ff */
[----:B------:R-:W-:Y:S01]  /*48f0*/  @!P4 IMAD.X R20, RZ, RZ, R33, P0 ;  /* 0x000000ffff14c224 */ /* 0x000fe200000e0621 */
[----:B----4-:R-:W-:Y:S07]  /*4900*/  @!P2 BRA `(.L_x_92) ;  /* 0x000000480044a947 */ /* 0x010fee0003800000 */
.L_x_157:
[----:B------:R-:W4:Y:S01]  /*4910*/  LDC.64 R14, c[0x0][0xb10] ;  /* 0x0002c400ff0e7b82 */ /* 0x000f220000000a00 */
[----:B------:R-:W-:Y:S01]  /*4920*/  @!P4 R2UR UR8, R20 ;  /* 0x000000001408c2ca */ /* 0x000fe200000e0000 */
[----:B------:R-:W-:Y:S01]  /*4930*/  VOTEU.ALL UP1, P4 ;  /* 0x0000000000ff7886 */ /* 0x000fe20002020000 */
[----:B------:R-:W-:Y:S01]  /*4940*/  @!P4 R2UR UR9, R21 ;  /* 0x000000001509c2ca */ /* 0x000fe200000e0000 */
[----:B------:R-:W-:Y:S01]  /*4950*/  UMOV UR10, 0x0 ;  /* 0x00000000000a7882 */ /* 0x000fe20000000000 */
[----:B------:R-:W-:Y:S03]  /*4960*/  UMOV UR11, 0x10000000 ;  /* 0x10000000000b7882 */ /* 0x000fe60000000000 */
[----:B------:R-:W5:Y:S01]  /*4970*/  LDC.64 R10, c[0x0][0xb18] ;  /* 0x0002c600ff0a7b82 */ /* 0x000f620000000a00 */
[----:B------:R-:W-:Y:S01]  /*4980*/  @!UP1 UIADD3 UR16, UPT, UPT, UR6, 0x200, URZ ;  /* 0x0000020006109890 */ /* 0x000fe2000fffe0ff */
[----:B------:R-:W-:Y:S01]  /*4990*/  @P3 SHF.R.U32.HI R28, RZ, 0x10, R25 ;  /* 0x00000010ff1c3819 */ /* 0x000fe20000011619 */
[----:B------:R-:W-:Y:S01]  /*49a0*/  VOTEU.ALL UP1, P4 ;  /* 0x0000000000ff7886 */ /* 0x000fe20002020000 */
[----:B------:R-:W-:Y:S01]  /*49b0*/  UMOV UR20, UR36 ;  /* 0x0000002400147c82 */ /* 0x000fe20008000000 */
[----:B------:R-:W-:Y:S03]  /*49c0*/  VIADD R30, R30, 0x1 ;  /* 0x000000011e1e7836 */ /* 0x000fe60000000000 */
[----:B--2---:R-:W2:Y:S01]  /*49d0*/  @!P1 LDC R0, c[0x0][0xb20] ;  /* 0x0002c800ff009b82 */ /* 0x004ea20000000800 */
[----:B------:R-:W-:Y:S01]  /*49e0*/  IMAD.U32 R21, RZ, RZ, UR8 ;  /* 0x00000008ff157e24 */ /* 0x000fe2000f8e00ff */
[----:B------:R-:W-:Y:S06]  /*49f0*/  UPRMT UR8, UR37, 0x654, UR17 ;  /* 0x0000065425087896 */ /* 0x000fec0008000011 */
[----:B-1----:R-:W1:Y:S01]  /*4a00*/  @!P1 LDC R3, c[0x0][0xb0c] ;  /* 0x0002c300ff039b82 */ /* 0x002e620000000800 */
[----:B------:R-:W-:Y:S01]  /*4a10*/  IMAD.U32 R20, RZ, RZ, UR9 ;  /* 0x00000009ff147e24 */ /* 0x000fe2000f8e00ff */
[----:B------:R-:W-:Y:S04]  /*4a20*/  @!P4 R2UR UR15, R21 ;  /* 0x00000000150fc2ca */ /* 0x000fe800000e0000 */
[----:B------:R-:W-:Y:S01]  /*4a30*/  @!P4 R2UR UR14, R20 ;  /* 0x00000000140ec2ca */ /* 0x000fe200000e0000 */
[----:B------:R-:W-:Y:S11]  /*4a40*/  @!P4 IMAD.MOV.U32 R20, RZ, RZ, 0x2000 ;  /* 0x00002000ff14c424 */ /* 0x000ff600078e00ff */
[----:B------:R-:W-:Y:S01]  /*4a50*/  @!UPT UIADD3 URZ, UPT, UPT, URZ, URZ, URZ ;  /* 0x000000fffffff290 */ /* 0x000fe2000fffe0ff */
[----:B------:R1:W-:Y:S01]  /*4a60*/  @!UP1 UTMALDG.3D [UR16], [UR14], desc[UR10] ;  /* 0x00000a100e0095b4 */ /* 0x0003e20008011000 */
[----:B------:R1:W-:Y:S02]  /*4a70*/  @!P4 SYNCS.ARRIVE.TRANS64.RED.A0TR RZ, [UR6+0x40], R20 ;  /* 0x00004014ffffc9a7 */ /* 0x0003e40008300406 */
[----:B-1----:R-:W-:Y:S01]  /*4a80*/  @!P1 ISETP.NE.AND P2, PT, R3, 0x1, PT ;  /* 0x000000010300980c */ /* 0x002fe20003f45270 */
[C---:B----4-:R-:W-:Y:S01]  /*4a90*/  @!P1 IMAD.HI.U32 R14, R13.reuse, R14, RZ ;  /* 0x0000000e0d0e9227 */ /* 0x050fe200078e00ff */
[----:B-----5:R-:W-:Y:S03]  /*4aa0*/  @!P1 ISETP.NE.AND P0, PT, R10, 0x1, PT ;  /* 0x000000010a00980c */ /* 0x020fe60003f05270 */
[C---:B------:R-:W-:Y:S01]  /*4ab0*/  @!P1 IMAD.HI.U32 R11, R8.reuse, R11, RZ ;  /* 0x0000000b080b9227 */ /* 0x040fe200078e00ff */
[----:B------:R-:W-:Y:S04]  /*4ac0*/  @!P1 SHF.R.U32.HI R14, RZ, R15, R14 ;  /* 0x0000000fff0e9219 */ /* 0x000fe8000001160e */
[----:B--2---:R-:W-:Y:S01]  /*4ad0*/  @!P1 SHF.R.U32.HI R9, RZ, R0, R11 ;  /* 0x00000000ff099219 */ /* 0x004fe2000001160b */
[----:B------:R-:W-:Y:S01]  /*4ae0*/  SYNCS.ARRIVE.TRANS64.RED.A1T0 RZ, [UR8], RZ ;  /* 0x000000ffffff79a7 */ /* 0x000fe20008100408 */
[----:B------:R-:W-:Y:S02]  /*4af0*/  @!P1 SEL R14, R13, R14, !P2 ;  /* 0x0000000e0d0e9207 */ /* 0x000fe40005000000 */
[----:B------:R-:W-:Y:S01]  /*4b00*/  @!P1 SEL R9, R8, R9, !P0 ;  /* 0x0000000908099207 */ /* 0x000fe20004000000 */
[----:B------:R-:W1:Y:S04]  /*4b10*/  SYNCS.PHASECHK.TRANS64.TRYWAIT P5, [UR6+0x58], R12 ;  /* 0x0000580cff0075a7 */ /* 0x000e6800080a1106 */
[----:B------:R-:W-:Y:S02]  /*4b20*/  @!P1 IMAD.IADD R0, R9, 0x1, -R14 ;  /* 0x0000000109009824 */ /* 0x000fe400078e0a0e */
[----:B------:R-:W-:Y:S02]  /*4b30*/  @!P1 IMAD.IADD R9, R14, 0x1, -R9 ;  /* 0x000000010e099824 */ /* 0x000fe400078e0a09 */
[----:B------:R-:W-:Y:S02]  /*4b40*/  @!P1 IMAD R13, R0, R3, R13 ;  /* 0x00000003000d9224 */ /* 0x000fe400078e020d */
[----:B------:R-:W-:Y:S01]  /*4b50*/  @!P1 IMAD R8, R9, R10, R8 ;  /* 0x0000000a09089224 */ /* 0x000fe200078e0208 */
[----:B-1----:R-:W-:Y:S06]  /*4b60*/  @!P5 BRA `(.L_x_93) ;  /* 0x0000004400c4d947 */ /* 0x002fec0003800000 */
.L_x_159:
[----:B-1----:R-:W-:Y:S01]  /*4b70*/  @!P4 IADD3 R3, P0, PT, R32, 0x580, RZ ;  /* 0x000005802003c810 */ /* 0x002fe20007f1e0ff */
[----:B------:R-:W-:Y:S01]  /*4b80*/  VOTEU.ALL UP1, P4 ;  /* 0x0000000000ff7886 */ /* 0x000fe20002020000 */
[----:B------:R-:W-:Y:S01]  /*4b90*/  UMOV UR20, 0x0 ;  /* 0x0000000000147882 */ /* 0x000fe20000000000 */
[----:B------:R-:W-:Y:S01]  /*4ba0*/  UMOV UR21, 0x10000000 ;  /* 0x1000000000157882 */ /* 0x000fe20000000000 */
[----:B------:R-:W-:Y:S01]  /*4bb0*/  @!P4 R2UR UR9, R3 ;  /* 0x000000000309c2ca */ /* 0x000fe200000e0000 */
[----:B------:R-:W-:Y:S01]  /*4bc0*/  @!P4 IMAD.X R0, RZ, RZ, R33, P0 ;  /* 0x000000ffff00c224 */ /* 0x000fe200000e0621 */
[----:B------:R-:W-:Y:S01]  /*4bd0*/  @!UP1 UIADD3 UR10, UPT, UPT, UR18, 0x40, URZ ;  /* 0x00000040120a9890 */ /* 0x000fe2000fffe0ff */
[----:B------:R-:W-:Y:S01]  /*4be0*/  ISETP.NE.AND P0, PT, R30, 0x2, PT ;  /* 0x000000021e00780c */ /* 0x000fe20003f05270 */
[----:B------:R-:W-:Y:S01]  /*4bf0*/  UMOV UR11, UR19 ;  /* 0x00000013000b7c82 */ /* 0x000fe20008000000 */
[----:B------:R-:W-:Y:S01]  /*4c00*/  UMOV UR12, UR36 ;  /* 0x00000024000c7c82 */ /* 0x000fe20008000000 */
[----:B------:R-:W-:Y:S01]  /*4c10*/  @!P4 R2UR UR8, R0 ;  /* 0x000000000008c2ca */ /* 0x000fe200000e0000 */
[----:B------:R-:W-:Y:S01]  /*4c20*/  IMAD.IADD R20, R8, 0x1, R147 ;  /* 0x0000000108147824 */ /* 0x000fe200078e0293 */
[----:B------:R-:W-:Y:S01]  /*4c30*/  @P3 R2UR UR36, R28 ;  /* 0x000000001c2432ca */ /* 0x000fe200000e0000 */
[----:B------:R-:W-:Y:S01]  /*4c40*/  IMAD.IADD R21, R13, 0x1, R170 ;  /* 0x000000010d157824 */ /* 0x000fe200078e02aa */
[----:B------:R-:W-:Y:S02]  /*4c50*/  SEL R0, RZ, 0x1, P0 ;  /* 0x00000001ff007807 */ /* 0x000fe40000000000 */
[----:B------:R-:W-:Y:S01]  /*4c60*/  LOP3.LUT R31, R31, 0x1, RZ, 0x3c, !PT ;  /* 0x000000011f1f7812 */ /* 0x000fe200078e3cff */
[----:B------:R-:W-:Y:S01]  /*4c70*/  IMAD.U32 R10, RZ, RZ, UR9 ;  /* 0x00000009ff0a7e24 */ /* 0x000fe2000f8e00ff */
[----:B------:R-:W-:Y:S01]  /*4c80*/  @!UP1 UIADD3 UR9, UPT, UPT, UR6, 0x48, URZ ;  /* 0x0000004806099890 */ /* 0x000fe2000fffe0ff */
[----:B------:R-:W-:Y:S02]  /*4c90*/  LOP3.LUT R29, R29, R0, RZ, 0x3c, !PT ;  /* 0x000000001d1d7212 */ /* 0x000fe400078e3cff */
[----:B------:R-:W-:Y:S02]  /*4ca0*/  SEL R30, R30, RZ, P0 ;  /* 0x000000ff1e1e7207 */ /* 0x000fe40000000000 */
[----:B------:R-:W-:Y:S01]  /*4cb0*/  IMAD.U32 R11, RZ, RZ, UR8 ;  /* 0x00000008ff0b7e24 */ /* 0x000fe2000f8e00ff */
[----:B------:R-:W-:Y:S01]  /*4cc0*/  @!P4 R2UR UR14, R10 ;  /* 0x000000000a0ec2ca */ /* 0x000fe200000e0000 */
[----:B------:R-:W-:Y:S01]  /*4cd0*/  @!UP1 UIADD3 UR8, UPT, UPT, UR6, 0x2200, URZ ;  /* 0x0000220006089890 */ /* 0x000fe2000fffe0ff */
[----:B------:R-:W-:Y:S02]  /*4ce0*/  VOTEU.ALL UP1, P4 ;  /* 0x0000000000ff7886 */ /* 0x000fe40002020000 */
[----:B------:R-:W-:Y:S11]  /*4cf0*/  @!P4 R2UR UR15, R11 ;  /* 0x000000000b0fc2ca */ /* 0x000ff600000e0000 */
[----:B------:R-:W-:Y:S02]  /*4d00*/  @!UPT UIADD3 URZ, UPT, UPT, URZ, URZ, URZ ;  /* 0x000000fffffff290 */ /* 0x000fe4000fffe0ff */
[----:B------:R2:W-:Y:S01]  /*4d10*/  @!UP1 UTMALDG.3D [UR8], [UR14], desc[UR20] ;  /* 0x000014080e0095b4 */ /* 0x0005e20008011000 */
[----:B------:R2:W-:Y:S01]  /*4d20*/  @!P4 SYNCS.ARRIVE.TRANS64.RED.A0TR RZ, [UR6+0x48], R23 ;  /* 0x00004817ffffc9a7 */ /* 0x0005e20008300406 */
[----:B------:R-:W-:Y:S01]  /*4d30*/  UPLOP3.LUT UP1, UPT, UPT, UPT, UPT, 0x80, 0x8 ;  /* 0x000000000008789c */ /* 0x000fe20003f2f070 */
[----:B------:R-:W-:Y:S01]  /*4d40*/  SYNCS.ARRIVE.TRANS64.RED.A1T0 RZ, [UR13], RZ ;  /* 0x000000ffffff79a7 */ /* 0x000fe2000810040d */
[----:B------:R-:W-:Y:S09]  /*4d50*/  @P3 BRA `(.L_x_94) ;  /* 0xfffffff400503947 */ /* 0x000ff2000383ffff */
[----:B------:R-:W-:-:S04]  /*4d60*/  SHF.L.U32 R3, R31, 0x1f, RZ ;  /* 0x0000001f1f037819 */ /* 0x000fc800000006ff */
[----:B------:R-:W1:Y:S02]  /*4d70*/  SYNCS.PHASECHK.TRANS64.TRYWAIT P0, [UR6+0x50], R3 ;  /* 0x00005003ff0075a7 */ /* 0x000e640008001106 */
[----:B-1----:R-:W-:Y:S05]  /*4d80*/  @!P0 BRA `(.L_x_95) ;  /* 0x0000004400548947 */ /* 0x002fea0003800000 */
.L_x_161:
[----:B-1----:R-:W-:-:S07]  /*4d90*/  MOV R0, UR6 ;  /* 0x0000000600007c02 */ /* 0x002fce0008000f00 */
.L_x_96:
[----:B-1----:R-:W-:-:S04]  /*4da0*/  SHF.L.U32 R3, R31, 0x1f, RZ ;  /* 0x0000001f1f037819 */ /* 0x002fc800000006ff */
[----:B------:R1:W4:Y:S03]  /*4db0*/  SYNCS.PHASECHK.TRANS64.TRYWAIT P0, [R0+URZ+0x58], R3 ;  /* 0x00005803000075a7 */ /* 0x00032600080011ff */
[----:B----4-:R-:W-:Y:S05]  /*4dc0*/  @!P0 NANOSLEEP.SYNCS 0x989680 ;  /* 0x009896800000895d */ /* 0x010fea0003900000 */
[----:B------:R-:W4:Y:S02]  /*4dd0*/  @!P0 SYNCS.PHASECHK.TRANS64 P0, [R0+URZ+0x58], R3 ;  /* 0x00005803000085a7 */ /* 0x000f2400080010ff */
[----:B--2-4-:R-:W-:Y:S05]  /*4de0*/  @P0 EXIT ;  /* 0x000000000000094d */ /* 0x014fea0003800000 */
[----:B------:R-:W-:Y:S05]  /*4df0*/  BRA `(.L_x_96) ;  /* 0xfffffffc00e87947 */ /* 0x000fea000383ffff */
.L_x_85:
[----:B------:R-:W-:-:S06]  /*4e00*/  UISETP.GE.AND UP1, UPT, UR10, 0x4, UPT ;  /* 0x000000040a00788c */ /* 0x000fcc000bf26270 */
[----:B------:R-:W-:-:S13]  /*4e10*/  PLOP3.LUT P0, PT, PT, PT, UP1, 0x80, 0x8 ;  /* 0x000000000008781c */ /* 0x000fda0003f0f018 */
[----:B------:R-:W-:Y:S05]  /*4e20*/  @!P0 EXIT ;  /* 0x000000000000894d */ /* 0x000fea0003800000 */
[----:B------:R-:W-:Y:S01]  /*4e30*/  BAR.SYNC.DEFER_BLOCKING 0x6, 0xa0 ;  /* 0x0182800000007b1d */ /* 0x000fe20000010000 */
[C---:B------:R-:W-:Y:S01]  /*4e40*/  IMAD.SHL.U32 R3, R189.reuse, 0x40, RZ ;  /* 0x00000040bd037824 */ /* 0x040fe200078e00ff */
[C---:B------:R-:W-:Y:S01]  /*4e50*/  LOP3.LUT R193, R189.reuse, 0x60, RZ, 0xc0, !PT ;  /* 0x00000060bdc17812 */ /* 0x040fe200078ec0ff */
[C---:B------:R-:W-:Y:S01]  /*4e60*/  IMAD.SHL.U32 R172, R189.reuse, 0x8, RZ ;  /* 0x00000008bdac7824 */ /* 0x040fe200078e00ff */
[C---:B------:R-:W-:Y:S01]  /*4e70*/  LOP3.LUT R191, R189.reuse, 0x2, RZ, 0xc0, !PT ;  /* 0x00000002bdbf7812 */ /* 0x040fe200078ec0ff */
[----:B------:R-:W-:Y:S01]  /*4e80*/  IMAD.U32 R79, R189, 0x10000, RZ ;  /* 0x00010000bd4f7824 */ /* 0x000fe200078e00ff */
[----:B------:R-:W-:Y:S02]  /*4e90*/  UMOV UR49, 0x400 ;  /* 0x0000040000317882 */ /* 0x000fe40000000000 */
[----:B------:R-:W1:Y:S01]  /*4ea0*/  LDC R177, c[0x0][0x370] ;  /* 0x0000dc00ffb17b82 */ /* 0x000e620000000800 */
[----:B------:R-:W-:Y:S01]  /*4eb0*/  ULEA UR49, UR37, UR49, 0x18 ;  /* 0x0000003125317291 */ /* 0x000fe2000f8ec0ff */
[----:B------:R-:W-:Y:S01]  /*4ec0*/  LOP3.LUT R5, R3, 0x180, RZ, 0xc0, !PT ;  /* 0x0000018003057812 */ /* 0x000fe200078ec0ff */
[----:B------:R-:W-:Y:S01]  /*4ed0*/  HFMA2 R196, -RZ, RZ, 0, 0 ;  /* 0x00000000ffc47431 */ /* 0x000fe200000001ff */
[----:B------:R-:W-:Y:S01]  /*4ee0*/  LOP3.LUT R79, R79, 0x600000, RZ, 0xc0, !PT ;  /* 0x006000004f4f7812 */ /* 0x000fe200078ec0ff */
[----:B------:R-:W-:Y:S01]  /*4ef0*/  UIADD3 UR4, UPT, UPT, UR49, 0x4200, URZ ;  /* 0x0000420031047890 */ /* 0x000fe2000fffe0ff */
[----:B------:R-:W-:Y:S01]  /*4f00*/  LOP3.LUT R172, R5, 0x30, R172, 0xf8, !PT ;  /* 0x0000003005ac7812 */ /* 0x000fe200078ef8ac */
[----:B------:R-:W-:Y:S01]  /*4f10*/  IMAD.MOV.U32 R76, RZ, RZ, RZ ;  /* 0x000000ffff4c7224 */ /* 0x000fe200078e00ff */
[----:B------:R-:W2:Y:S01]  /*4f20*/  LDC R74, c[0x0][0xb0c] ;  /* 0x0002c300ff4a7b82 */ /* 0x000ea20000000800 */
[----:B------:R-:W-:-:S02]  /*4f30*/  LOP3.LUT R189, R189, 0x4, RZ, 0xc0, !PT ;  /* 0x00000004bdbd7812 */ /* 0x000fc400078ec0ff */
[----:B------:R-:W-:Y:S02]  /*4f40*/  CS2R R182, SRZ ;  /* 0x0000000000b67805 */ /* 0x000fe4000001ff00 */
[----:B------:R-:W-:Y:S02]  /*4f50*/  LOP3.LUT R172, R172, 0x1e40, R3, 0xf8, !PT ;  /* 0x00001e40acac7812 */ /* 0x000fe400078ef803 */
[----:B------:R-:W-:Y:S02]  /*4f60*/  CS2R R180, SRZ ;  /* 0x0000000000b47805 */ /* 0x000fe4000001ff00 */
[----:B------:R-:W-:Y:S01]  /*4f70*/  IADD3 R188, PT, PT, -R189, 0x2, RZ ;  /* 0x00000002bdbc7810 */ /* 0x000fe20007ffe1ff */
[----:B------:R-:W-:Y:S01]  /*4f80*/  IMAD.MOV R176, RZ, RZ, -R191 ;  /* 0x000000ffffb07224 */ /* 0x000fe200078e0abf */
[----:B------:R-:W-:Y:S01]  /*4f90*/  MOV R192, UR4 ;  /* 0x0000000400c07c02 */ /* 0x000fe20008000f00 */
[----:B------:R-:W3:Y:S01]  /*4fa0*/  LDC R174, c[0x0][0xb20] ;  /* 0x0002c800ffae7b82 */ /* 0x000ee20000000800 */
[----:B------:R-:W4:Y:S01]  /*4fb0*/  LDS R0, [UR49+0x120] ;  /* 0x00012031ff007984 */ /* 0x000f220008000800 */
[----:B------:R-:W-:Y:S01]  /*4fc0*/  VIADD R190, R172, UR49 ;  /* 0x00000031acbe7c36 */ /* 0x000fe20008000000 */
[----:B------:R-:W1:Y:S01]  /*4fd0*/  LDCU.64 UR52, c[0x0][0x348] ;  /* 0x00006900ff3477ac */ /* 0x000e620008000a00 */
[----:B------:R-:W-:-:S02]  /*4fe0*/  IMAD.MOV R175, RZ, RZ, -R189 ;  /* 0x000000ffffaf7224 */ /* 0x000fc400078e0abd */
[----:B------:R-:W-:Y:S01]  /*4ff0*/  VIADD R190, R190, 0x200 ;  /* 0x00000200bebe7836 */ /* 0x000fe20000000000 */
[----:B------:R-:W1:Y:S01]  /*5000*/  LDCU.64 UR38, c[0x0][0x888] ;  /* 0x00011100ff2677ac */ /* 0x000e620008000a00 */
[----:B------:R-:W1:Y:S01]  /*5010*/  LDC R73, c[0x0][0xb30] ;  /* 0x0002cc00ff497b82 */ /* 0x000e620000000800 */
[----:B------:R-:W1:Y:S01]  /*5020*/  LDCU.64 UR44, c[0x0][0x890] ;  /* 0x00011200ff2c77ac */ /* 0x000e620008000a00 */
[----:B------:R-:W-:-:S06]  /*5030*/  UIADD3 UR48, UPT, UPT, UR49, 0x200, URZ ;  /* 0x0000020031307890 */ /* 0x000fcc000fffe0ff */
[----:B------:R-:W1:Y:S08]  /*5040*/  LDC.64 R168, c[0x0][0xb10] ;  /* 0x0002c400ffa87b82 */ /* 0x000e700000000a00 */
[----:B------:R-:W1:Y:S08]  /*5050*/  LDC.64 R70, c[0x0][0xb18] ;  /* 0x0002c600ff467b82 */ /* 0x000e700000000a00 */
[----:B------:R-:W1:Y:S08]  /*5060*/  LDC.64 R68, c[0x0][0xb28] ;  /* 0x0002ca00ff447b82 */ /* 0x000e700000000a00 */
[----:B------:R-:W1:Y:S01]  /*5070*/  LDC.64 R166, c[0x0][0x8b0] ;  /* 0x00022c00ffa67b82 */ /* 0x000e620000000a00 */
[----:B----4-:R-:W-:-:S07]  /*5080*/  IMAD.IADD R79, R0, 0x1, R79 ;  /* 0x00000001004f7824 */ /* 0x010fce00078e024f */
[----:B------:R-:W4:Y:S08]  /*5090*/  LDC.64 R164, c[0x0][0x8a8] ;  /* 0x00022a00ffa47b82 */ /* 0x000f300000000a00 */
[----:B--23--:R-:W1:Y:S02]  /*50a0*/  LDC R178, c[0x0][0x374] ;  /* 0x0000dd00ffb27b82 */ /* 0x00ce640000000800 */
.L_x_123:
[----:B------:R-:W-:Y:S02]  /*50b0*/  LEA R0, R196, UR49, 0x3 ;  /* 0x00000031c4007c11 */ /* 0x000fe4000f8e18ff */
[----:B------:R-:W-:Y:S02]  /*50c0*/  SHF.L.U32 R3, R182, 0x1f, RZ ;  /* 0x0000001fb6037819 */ /* 0x000fe400000006ff */
[----:B-1----:R-:W-:Y:S02]  /*50d0*/  LEA R16, R196, UR49, 0x4 ;  /* 0x00000031c4107c11 */ /* 0x002fe4000f8e20ff */
[----:B------:R-:W2:Y:S02]  /*50e0*/  SYNCS.PHASECHK.TRANS64.TRYWAIT P0, [R0+URZ+0x70], R3 ;  /* 0x00007003000075a7 */ /* 0x000ea400080011ff */
[----:B--2---:R-:W-:Y:S05]  /*50f0*/  @!P0 BRA `(.L_x_97) ;  /* 0x0000004000908947 */ /* 0x004fea0003800000 */
.L_x_162:
[----:B------:R-:W3:Y:S01]  /*5100*/  LDC.64 R12, c[0x0][0xb10] ;  /* 0x0002c400ff0c7b82 */ /* 0x000ee20000000a00 */
[----:B------:R-:W4:Y:S01]  /*5110*/  LDS.128 R16, [R16+0x100] ;  /* 0x0001000010107984 */ /* 0x000f220000000c00 */
[----:B-1----:R-:W-:Y:S01]  /*5120*/  ISETP.NE.AND P1, PT, R73, 0x1, PT ;  /* 0x000000014900780c */ /* 0x002fe20003f25270 */
[----:B--2---:R-:W-:Y:S01]  /*5130*/  VIADD R0, R0, 0x80 ;  /* 0x0000008000007836 */ /* 0x004fe20000000000 */
[----:B------:R-:W-:Y:S04]  /*5140*/  ISETP.GE.AND P0, PT, R72, 0x1, PT ;  /* 0x000000014800780c */ /* 0x000fe80003f06270 */
[----:B------:R-:W1:Y:S01]  /*5150*/  LDC.64 R10, c[0x0][0xb18] ;  /* 0x0002c600ff0a7b82 */ /* 0x000e620000000a00 */
[----:B------:R-:W-:Y:S01]  /*5160*/  PRMT R0, RZ, 0x654, R0 ;  /* 0x00000654ff007816 */ /* 0x000fe20000000000 */
[----:B------:R-:W-:Y:S01]  /*5170*/  @!PT LDS RZ, [RZ] ;  /* 0x00000000fffff984 */ /* 0x000fe20000000800 */
[----:B------:R-:W-:Y:S01]  /*5180*/  @!PT LDS RZ, [RZ] ;  /* 0x00000000fffff984 */ /* 0x000fe20000000800 */
[----:B------:R-:W-:Y:S01]  /*5190*/  @!PT LDS RZ, [RZ] ;  /* 0x00000000fffff984 */ /* 0x000fe20000000800 */
[----:B------:R-:W-:Y:S01]  /*51a0*/  @!PT LDS RZ, [RZ] ;  /* 0x00000000fffff984 */ /* 0x000fe20000000800 */
[----:B------:R2:W-:Y:S06]  /*51b0*/  MEMBAR.ALL.CTA ;  /* 0x0000000000007992 */ /* 0x0005ec0000008000 */
[----:B--2---:R-:W2:Y:S01]  /*51c0*/  FENCE.VIEW.ASYNC.S ;  /* 0x00000000000073c6 */ /* 0x004ea20000000000 */
[----:B------:R-:W1:Y:S08]  /*51d0*/  @!P1 LDC R14, c[0x0][0xb20] ;  /* 0x0002c800ff0e9b82 */ /* 0x000e700000000800 */
[----:B------:R-:W1:Y:S01]  /*51e0*/  @!P1 LDC R9, c[0x0][0xb0c] ;  /* 0x0002c300ff099b82 */ /* 0x000e620000000800 */
[----:B--2---:R2:W-:Y:S01]  /*51f0*/  SYNCS.ARRIVE.TRANS64.RED.A1T0 RZ, [R0+URZ], RZ ;  /* 0x000000ff00ff79a7 */ /* 0x0045e200081004ff */
[----:B----4-:R-:W-:Y:S04]  /*5200*/  LOP3.LUT P4, RZ, R18, 0x1, RZ, 0xc0, !PT ;  /* 0x0000000112ff7812 */ /* 0x010fe8000788c0ff */
[----:B------:R-:W-:Y:S09]  /*5210*/  P2R R194, PR, RZ, 0x10 ;  /* 0x00000010ffc27803 */ /* 0x000ff20000000000 */
[----:B------:R-:W-:Y:S02]  /*5220*/  @P4 MOV R77, R16 ;  /* 0x00000010004d4202 */ /* 0x000fe40000000f00 */
[----:B------:R-:W-:Y:S01]  /*5230*/  @P4 LOP3.LUT R75, R17, 0xffff, RZ, 0xc0, !PT ;  /* 0x0000ffff114b4812 */ /* 0x000fe200078ec0ff */
[----:B--23--:R-:W-:Y:S06]  /*5240*/  @!P0 BRA `(.L_x_98) ;  /* 0x0000000000a48947 */ /* 0x00cfec0003800000 */
[----:B------:R-:W-:Y:S01]  /*5250*/  IMAD.HI.U32 R23, R178, R71, RZ ;  /* 0x00000047b2177227 */ /* 0x000fe200078e00ff */
[----:B------:R-:W-:Y:S02]  /*5260*/  ISETP.NE.AND P0, PT, R70, 0x1, PT ;  /* 0x000000014600780c */ /* 0x000fe40003f05270 */
[----:B------:R-:W-:Y:S01]  /*5270*/  ISETP.NE.AND P2, PT, R72, 0x1, PT ;  /* 0x000000014800780c */ /* 0x000fe20003f45270 */
[----:B------:R-:W-:Y:S01]  /*5280*/  IMAD.HI.U32 R22, R177, R168, RZ ;  /* 0x000000a8b1167227 */ /* 0x000fe200078e00ff */
[----:B------:R-:W-:Y:S02]  /*5290*/  SHF.R.U32.HI R23, RZ, R174, R23 ;  /* 0x000000aeff177219 */ /* 0x000fe40000011617 */
[----:B------:R-:W-:Y:S01]  /*52a0*/  ISETP.NE.AND P3, PT, R74, 0x1, PT ;  /* 0x000000014a00780c */ /* 0x000fe20003f65270 */
[----:B------:R-:W-:Y:S01]  /*52b0*/  IMAD.HI.U32 R26, R77, R168, RZ ;  /* 0x000000a84d1a7227 */ /* 0x000fe200078e00ff */
[----:B------:R-:W-:Y:S02]  /*52c0*/  SHF.R.U32.HI R22, RZ, R169, R22 ;  /* 0x000000a9ff167219 */ /* 0x000fe40000011616 */
[----:B------:R-:W-:Y:S01]  /*52d0*/  SEL R3, R178, R23, !P0 ;  /* 0x00000017b2037207 */ /* 0x000fe20004000000 */
[----:B------:R-:W-:Y:S01]  /*52e0*/  IMAD.HI.U32 R23, R75, R71, RZ ;  /* 0x000000474b177227 */ /* 0x000fe200078e00ff */
[----:B------:R-:W-:Y:S02]  /*52f0*/  SEL R7, R177, R22, !P3 ;  /* 0x00000016b1077207 */ /* 0x000fe40005800000 */
[----:B------:R-:W-:Y:S01]  /*5300*/  SHF.R.U32.HI R26, RZ, R169, R26 ;  /* 0x000000a9ff1a7219 */ /* 0x000fe2000001161a */
[-C--:B------:R-:W-:Y:S04]  /*5310*/  IMAD.HI.U32 R22, R3, R68.reuse, RZ ;  /* 0x0000004403167227 */ /* 0x080fe800078e00ff */
[----:B------:R-:W-:Y:S01]  /*5320*/  IMAD.HI.U32 R24, R7, R68, RZ ;  /* 0x0000004407187227 */ /* 0x000fe200078e00ff */
[-C--:B------:R-:W-:Y:S02]  /*5330*/  @P2 SHF.R.U32.HI R3, RZ, R69.reuse, R22 ;  /* 0x00000045ff032219 */ /* 0x080fe40000011616 */
[----:B------:R-:W-:Y:S02]  /*5340*/  SHF.R.U32.HI R22, RZ, R174, R23 ;  /* 0x000000aeff167219 */ /* 0x000fe40000011617 */
[----:B------:R-:W-:Y:S01]  /*5350*/  @P2 SHF.R.U32.HI R7, RZ, R69, R24 ;  /* 0x00000045ff072219 */ /* 0x000fe20000011618 */
[C---:B------:R-:W-:Y:S01]  /*5360*/  IMAD R2, R72.reuse, R3, RZ ;  /* 0x0000000348027224 */ /* 0x040fe200078e02ff */
[----:B------:R-:W-:Y:S02]  /*5370*/  SEL R5, R75, R22, !P0 ;  /* 0x000000164b057207 */ /* 0x000fe40004000000 */
[----:B------:R-:W-:Y:S01]  /*5380*/  SEL R3, R77, R26, !P3 ;  /* 0x0000001a4d037207 */ /* 0x000fe20005800000 */
[----:B------:R-:W-:Y:S01]  /*5390*/  IMAD R4, R72, R7, RZ ;  /* 0x0000000748047224 */ /* 0x000fe200078e02ff */
[C---:B------:R-:W-:Y:S01]  /*53a0*/  ISETP.GE.AND P0, PT, R5.reuse, R2, PT ;  /* 0x000000020500720c */ /* 0x040fe20003f06270 */
[----:B------:R-:W-:Y:S03]  /*53b0*/  IMAD.HI.U32 R6, R5, R68, RZ ;  /* 0x0000004405067227 */ /* 0x000fe600078e00ff */
[----:B------:R-:W-:Y:S01]  /*53c0*/  ISETP.GE.OR P0, PT, R3, R4, P0 ;  /* 0x000000040300720c */ /* 0x000fe20000706670 */
[----:B------:R-:W-:Y:S01]  /*53d0*/  IMAD.MOV R4, RZ, RZ, -R3 ;  /* 0x000000ffff047224 */ /* 0x000fe200078e0a03 */
[-C--:B------:R-:W-:Y:S03]  /*53e0*/  SHF.R.U32.HI R6, RZ, R69.reuse, R6 ;  /* 0x00000045ff067219 */ /* 0x080fe60000011606 */
[----:B------:R-:W-:Y:S01]  /*53f0*/  IMAD R77, R74, R4, R77 ;  /* 0x000000044a4d7224 */ /* 0x000fe200078e024d */
[----:B------:R-:W-:Y:S05]  /*5400*/  SEL R15, R5, R6, !P2 ;  /* 0x00000006050f7207 */ /* 0x000fea0005000000 */
[----:B------:R-:W-:Y:S02]  /*5410*/  IMAD.MOV R6, RZ, RZ, -R15 ;  /* 0x000000ffff067224 */ /* 0x000fe400078e0a0f */
[C---:B------:R-:W-:Y:S04]  /*5420*/  @!P0 IMAD.HI.U32 R2, R3.reuse, R68, RZ ;  /* 0x0000004403028227 */ /* 0x040fe800078e00ff */
[----:B------:R-:W-:Y:S01]  /*5430*/  IMAD R6, R72, R6, R5 ;  /* 0x0000000648067224 */ /* 0x000fe200078e0205 */
[----:B------:R-:W-:Y:S04]  /*5440*/  @!P0 SHF.R.U32.HI R2, RZ, R69, R2 ;  /* 0x00000045ff028219 */ /* 0x000fe80000011602 */
[----:B------:R-:W-:Y:S02]  /*5450*/  @!P0 SEL R0, R3, R2, !P2 ;  /* 0x0000000203008207 */ /* 0x000fe40005000000 */
[----:B------:R-:W-:Y:S02]  /*5460*/  IADD3 R2, PT, PT, -R5, RZ, RZ ;  /* 0x000000ff05027210 */ /* 0x000fe40007ffe1ff */
[----:B------:R-:W-:Y:S01]  /*5470*/  @!P0 IADD3 R8, PT, PT, R15, -R0, RZ ;  /* 0x800000000f088210 */ /* 0x000fe20007ffe0ff */
[----:B------:R-:W-:Y:S02]  /*5480*/  @!P0 IMAD R0, R7, R6, R0 ;  /* 0x0000000607008224 */ /* 0x000fe400078e0200 */
[----:B------:R-:W-:Y:S02]  /*5490*/  IMAD R75, R70, R2, R75 ;  /* 0x00000002464b7224 */ /* 0x000fe400078e024b */
[----:B------:R-:W-:Y:S02]  /*54a0*/  @!P0 IMAD R5, R8, R72, R3 ;  /* 0x0000004808058224 */ /* 0x000fe400078e0203 */
[----:B------:R-:W-:Y:S04]  /*54b0*/  @!P0 IMAD.MOV.U32 R3, RZ, RZ, R0 ;  /* 0x000000ffff038224 */ /* 0x000fe800078e0000 */
[----:B------:R-:W-:Y:S02]  /*54c0*/  IMAD R77, R3, R74, R77 ;  /* 0x0000004a034d7224 */ /* 0x000fe400078e024d */
[----:B------:R-:W-:Y:S07]  /*54d0*/  IMAD R75, R5, R70, R75 ;  /* 0x00000046054b7224 */ /* 0x000fee00078e024b */
.L_x_98:
[----:B-1----:R-:W-:Y:S01]  /*54e0*/  @!P1 ISETP.NE.AND P0, PT, R10, 0x1, PT ;  /* 0x000000010a00980c */ /* 0x002fe20003f05270 */
[----:B------:R-:W-:Y:S01]  /*54f0*/  @!P1 IMAD.HI.U32 R0, R77, R12, RZ ;  /* 0x0000000c4d009227 */ /* 0x000fe200078e00ff */
[----:B------:R-:W-:Y:S01]  /*5500*/  @!P1 ISETP.NE.AND P2, PT, R9, 0x1, PT ;  /* 0x000000010900980c */ /* 0x000fe20003f45270 */
[----:B------:R-:W-:Y:S01]  /*5510*/  ULOP3.LUT UP0, URZ, UR48, 0x1b0, URZ, 0xc0, !UPT ;  /* 0x000001b030ff7892 */ /* 0x000fe2000f80c0ff */
[----:B------:R-:W-:Y:S01]  /*5520*/  R2UR UR42, R21 ;  /* 0x00000000152a72ca */ /* 0x000fe200000e0000 */
[----:B------:R-:W-:Y:S01]  /*5530*/  @!P1 IMAD.HI.U32 R3, R75, R11, RZ ;  /* 0x0000000b4b039227 */ /* 0x000fe200078e00ff */
[----:B------:R-:W-:Y:S02]  /*5540*/  @!P1 SHF.R.U32.HI R0, RZ, R13, R0 ;  /* 0x0000000dff009219 */ /* 0x000fe40000011600 */
[----:B------:R-:W-:Y:S01]  /*5550*/  R2UR UR41, R20 ;  /* 0x00000000142972ca */ /* 0x000fe200000e0000 */
[----:B------:R-:W-:Y:S01]  /*5560*/  VIADD R196, R196, 0x1 ;  /* 0x00000001c4c47836 */ /* 0x000fe20000000000 */
[----:B------:R-:W-:Y:S02]  /*5570*/  @!P1 SHF.R.U32.HI R2, RZ, R14, R3 ;  /* 0x0000000eff029219 */ /* 0x000fe40000011603 */
[----:B------:R-:W-:Y:S02]  /*5580*/  @!P1 SEL R3, R77, R0, !P2 ;  /* 0x000000004d039207 */ /* 0x000fe40005000000 */
[----:B------:R-:W-:Y:S02]  /*5590*/  @!P1 SEL R2, R75, R2, !P0 ;  /* 0x000000024b029207 */ /* 0x000fe40004000000 */
[----:B------:R-:W-:Y:S01]  /*55a0*/  @P4 SHF.R.U32.HI R179, RZ, 0x10, R17 ;  /* 0x00000010ffb34819 */ /* 0x000fe20000011611 */
[----:B------:R-:W-:Y:S02]  /*55b0*/  USHF.L.U32 UR42, UR42, 0x7, URZ ;  /* 0x000000072a2a7899 */ /* 0x000fe400080006ff */
[----:B------:R-:W-:Y:S02]  /*55c0*/  @!P1 IMAD.IADD R0, R2, 0x1, -R3 ;  /* 0x0000000102009824 */ /* 0x000fe400078e0a03 */
[----:B------:R-:W-:Y:S01]  /*55d0*/  @!P1 IMAD.IADD R2, R3, 0x1, -R2 ;  /* 0x0000000103029824 */ /* 0x000fe200078e0a02 */
[----:B------:R-:W-:Y:S01]  /*55e0*/  USHF.L.U32 UR41, UR41, 0x7, URZ ;  /* 0x0000000729297899 */ /* 0x000fe200080006ff */
[----:B------:R-:W-:Y:S02]  /*55f0*/  @!P1 IMAD R77, R0, R9, R77 ;  /* 0x00000009004d9224 */ /* 0x000fe400078e024d */
[----:B------:R-:W-:Y:S01]  /*5600*/  @!P1 IMAD R75, R2, R10, R75 ;  /* 0x0000000a024b9224 */ /* 0x000fe200078e024b */
[----:B------:R-:W-:Y:S08]  /*5610*/  BRA.U !UP0, `(.L_x_99) ;  /* 0x0000000108407547 */ /* 0x000ff0000b800000 */
[----:B------:R-:W1:Y:S01]  /*5620*/  LDCU.64 UR8, c[0x4][0x80] ;  /* 0x01001000ff0877ac */ /* 0x000e620008000a00 */
[----:B------:R-:W-:Y:S01]  /*5630*/  MOV R3, 0x0 ;  /* 0x0000000000037802 */ /* 0x000fe20000000f00 */
[----:B------:R-:W-:Y:S02]  /*5640*/  HFMA2 R12, -RZ, RZ, 0, 5.9604644775390625e-08 ;  /* 0x00000001ff0c7431 */ /* 0x000fe400000001ff */
[----:B------:R-:W-:Y:S02]  /*5650*/  IMAD.MOV.U32 R8, RZ, RZ, 0x70 ;  /* 0x00000070ff087424 */ /* 0x000fe400078e00ff */
[----:B------:R-:W-:Y:S01]  /*5660*/  IMAD.MOV.U32 R13, RZ, RZ, RZ ;  /* 0x000000ffff0d7224 */ /* 0x000fe200078e00ff */
[----:B------:R-:W2:Y:S01]  /*5670*/  LDCU.64 UR6, c[0x4][0x88] ;  /* 0x01001100ff0677ac */ /* 0x000ea20008000a00 */
[----:B------:R-:W3:Y:S01]  /*5680*/  LDC.64 R2, c[0x4][R3] ;  /* 0x0100000003027b82 */ /* 0x000ee20000000a00 */
[----:B------:R-:W4:Y:S01]  /*5690*/  LDCU.64 UR4, c[0x4][0x8] ;  /* 0x01000100ff0477ac */ /* 0x000f220008000a00 */
[----:B-1----:R-:W-:Y:S01]  /*56a0*/  MOV R5, UR9 ;  /* 0x0000000900057c02 */ /* 0x002fe20008000f00 */
[----:B------:R-:W-:Y:S01]  /*56b0*/  IMAD.U32 R4, RZ, RZ, UR8 ;  /* 0x00000008ff047e24 */ /* 0x000fe2000f8e00ff */
[----:B--2---:R-:W-:Y:S01]  /*56c0*/  MOV R7, UR7 ;  /* 0x0000000700077c02 */ /* 0x004fe20008000f00 */
[----:B------:R-:W-:Y:S01]  /*56d0*/  IMAD.U32 R6, RZ, RZ, UR6 ;  /* 0x00000006ff067e24 */ /* 0x000fe2000f8e00ff */
[----:B----4-:R-:W-:Y:S01]  /*56e0*/  MOV R11, UR5 ;  /* 0x00000005000b7c02 */ /* 0x010fe20008000f00 */
[----:B------:R-:W-:Y:S02]  /*56f0*/  IMAD.U32 R10, RZ, RZ, UR4 ;  /* 0x00000004ff0a7e24 */ /* 0x000fe4000f8e00ff */
[----:B------:R-:W-:Y:S07]  /*5700*/  LEPC R20, `(.L_x_99) ;  /* 0x000000001014794e */ /* 0x000fee0000000000 */
[----:B---3-5:R-:W-:Y:S05]  /*5710*/  CALL.ABS.NOINC R2 ;  /* 0x0000000002007343 */ /* 0x028fea0003c00000 */
.L_x_99:
[----:B------:R-:W-:Y:S01]  /*5720*/  LOP3.LUT P0, RZ, R192, 0x1b0, RZ, 0xc0, !PT ;  /* 0x000001b0c0ff7812 */ /* 0x000fe2000780c0ff */
[----:B------:R-:W-:Y:S11]  /*5730*/  BSSY.RECONVERGENT B6, `(.L_x_100) ;  /* 0x0000013000067945 */ /* 0x000ff60003800200 */
[----:B------:R-:W-:Y:S01]  /*5740*/  @!UPT UIADD3 URZ, UPT, UPT, URZ, URZ, URZ ;  /* 0x000000fffffff290 */ /* 0x000fe2000fffe0ff */
[----:B------:R-:W-:Y:S05]  /*5750*/  @!P0 BRA `(.L_x_101) ;  /* 0x0000000000408947 */ /* 0x000fea0003800000 */
        /* <DEDUP_REMOVED lines=16> */
.L_x_101:
[----:B------:R-:W-:Y:S05]  /*5860*/  BSYNC.RECONVERGENT B6 ;  /* 0x0000000000067941 */ /* 0x000fea0003800200 */
.L_x_100:
[----:B------:R-:W-:Y:S01]  /*5870*/  ISETP.NE.U32.AND P4, PT, R166, RZ, PT ;  /* 0x000000ffa600720c */ /* 0x000fe20003f85070 */
[----:B------:R-:W-:Y:S01]  /*5880*/  UISETP.NE.AND UP2, UPT, UR50, URZ, UPT ;  /* 0x000000ff3200728c */ /* 0x000fe2000bf45270 */
[----:B------:R-:W-:Y:S01]  /*5890*/  ISETP.NE.U32.AND P2, PT, RZ, UR38, PT ;  /* 0x00000026ff007c0c */ /* 0x000fe2000bf45070 */
[----:B------:R-:W-:Y:S01]  /*58a0*/  UISETP.NE.U32.AND UP1, UPT, UR44, URZ, UPT ;  /* 0x000000ff2c00728c */ /* 0x000fe2000bf25070 */
[----:B------:R-:W-:Y:S01]  /*58b0*/  ISETP.NE.AND.EX P4, PT, R167, RZ, PT, P4 ;  /* 0x000000ffa700720c */ /* 0x000fe20003f85340 */
[----:B------:R-:W-:Y:S01]  /*58c0*/  UPLOP3.LUT UP0, UPT, UPT, UPT, UPT, 0x40, 0x4 ;  /* 0x000000000004789c */ /* 0x000fe20003f0e870 */
[----:B------:R-:W-:Y:S01]  /*58d0*/  ISETP.NE.AND.EX P2, PT, RZ, UR39, PT, P2 ;  /* 0x00000027ff007c0c */ /* 0x000fe2000bf45320 */
[----:B------:R-:W-:Y:S01]  /*58e0*/  UISETP.NE.AND.EX UP1, UPT, UR45, URZ, UPT, UP1 ;  /* 0x000000ff2d00728c */ /* 0x000fe2000bf25310 */
[----:B------:R-:W-:Y:S04]  /*58f0*/  PLOP3.LUT P1, PT, PT, PT, UP2, 0x80, 0x8 ;  /* 0x000000000008781c */ /* 0x000fe80003f2f028 */
[----:B------:R-:W-:Y:S06]  /*5900*/  @UP2 UPLOP3.LUT UP0, UPT, UPT, UPT, UP1, 0x80, 0x8 ;  /* 0x000000000008289c */ /* 0x000fec0003f0f010 */
[----:B------:R-:W-:Y:S01]  /*5910*/  PLOP3.LUT P0, PT, PT, PT, UP0, 0x80, 0x8 ;  /* 0x000000000008781c */ /* 0x000fe20003f0f008 */
[----:B------:R-:W-:Y:S01]  /*5920*/  @!UPT UIADD3 URZ, UPT, UPT, URZ, URZ, URZ ;  /* 0x000000fffffff290 */ /* 0x000fe2000fffe0ff */
[----:B------:R-:W-:Y:S11]  /*5930*/  BRA.U !UP1, `(.L_x_102) ;  /* 0x0000000109387547 */ /* 0x000ff6000b800000 */
[----:B------:R-:W-:Y:S01]  /*5940*/  UISETP.NE.U32.AND UP0, UPT, UR38, URZ, UPT ;  /* 0x000000ff2600728c */ /* 0x000fe2000bf05070 */
[----:B------:R-:W-:Y:S02]  /*5950*/  HFMA2 R0, -RZ, RZ, 0, 5.9604644775390625e-08 ;  /* 0x00000001ff007431 */ /* 0x000fe400000001ff */
[----:B------:R-:W-:Y:S01]  /*5960*/  IMAD.MOV.U32 R171, RZ, RZ, 0x1 ;  /* 0x00000001ffab7424 */ /* 0x000fe200078e00ff */
[----:B------:R-:W-:Y:S06]  /*5970*/  UISETP.NE.AND.EX UP0, UPT, UR39, URZ, UPT, UP0 ;  /* 0x000000ff2700728c */ /* 0x000fec000bf05300 */
[----:B------:R-:W-:Y:S05]  /*5980*/  PLOP3.LUT P3, PT, PT, PT, UP0, 0x80, 0x8 ;  /* 0x000000000008781c */ /* 0x000fea0003f6f008 */
[----:B------:R-:W1:Y:S01]  /*5990*/  @UP0 LDCU.64 UR6, c[0x0][0x888] ;  /* 0x00011100ff0607ac */ /* 0x000e620008000a00 */
[----:B------:R-:W-:Y:S07]  /*59a0*/  @UP0 UIMAD UR4, UR36, UR44, URZ ;  /* 0x0000002c240402a4 */ /* 0x000fee000f8e02ff */
[----:B------:R-:W-:Y:S01]  /*59b0*/  @!P3 PRMT R171, R0, 0x7610, R171 ;  /* 0x0000761000abb816 */ /* 0x000fe200000000ab */
[----:B-1----:R-:W-:Y:S03]  /*59c0*/  @UP0 UIMAD.WIDE UR6, UR4, 0x4, UR6 ;  /* 0x00000004040608a5 */ /* 0x002fe6000f8e0206 */
[----:B------:R-:W1:Y:S03]  /*59d0*/  @!UP0 LDCU UR4, c[0x0][0x880] ;  /* 0x00011000ff0487ac */ /* 0x000e660008000800 */
[----:B------:R-:W-:Y:S01]  /*59e0*/  IMAD.U32 R2, RZ, RZ, UR6 ;  /* 0x00000006ff027e24 */ /* 0x000fe2000f8e00ff */
[----:B------:R-:W-:Y:S05]  /*59f0*/  MOV R3, UR7 ;  /* 0x0000000700037c02 */ /* 0x000fea0008000f00 */
[----:B-----5:R2:W5:Y:S02]  /*5a00*/  @P3 LDG.E R81, desc[UR46][R2.64] ;  /* 0x0000002e02513981 */ /* 0x020564000c1e1900 */
[----:B-12---:R-:W-:Y:S02]  /*5a10*/  @!P3 IMAD.U32 R81, RZ, RZ, UR4 ;  /* 0x00000004ff51be24 */ /* 0x006fe4000f8e00ff */
.L_x_102:
[----:B------:R-:W-:Y:S05]  /*5a20*/  @!P4 BRA `(.L_x_103) ;  /* 0x000000000020c947 */ /* 0x000fea0003800000 */
[----:B------:R-:W-:Y:S04]  /*5a30*/  ISETP.NE.U32.AND P3, PT, R164, RZ, PT ;  /* 0x000000ffa400720c */ /* 0x000fe80003f65070 */
[----:B------:R-:W-:Y:S11]  /*5a40*/  ISETP.NE.AND.EX P3, PT, R165, RZ, PT, P3 ;  /* 0x000000ffa500720c */ /* 0x000ff60003f65330 */
[----:B------:R-:W-:Y:S02]  /*5a50*/  @!UPT UIADD3 URZ, UPT, UPT, URZ, URZ, URZ ;  /* 0x000000fffffff290 */ /* 0x000fe4000fffe0ff */
[----:B------:R-:W1:Y:S01]  /*5a60*/  @P3 LDC.64 R2, c[0x0][0x8a8] ;  /* 0x00022a00ff023b82 */ /* 0x000e620000000a00 */
[----:B------:R-:W-:Y:S04]  /*5a70*/  @P3 IMAD R0, R166, UR36, RZ ;  /* 0x00000024a6003c24 */ /* 0x000fe8000f8e02ff */
[----:B-1----:R-:W-:Y:S05]  /*5a80*/  @P3 IMAD.WIDE R2, R0, 0x4, R2 ;  /* 0x0000000400023825 */ /* 0x002fea00078e0202 */
[----:B-----5:R1:W5:Y:S02]  /*5a90*/  @P3 LDG.E R78, desc[UR46][R2.64] ;  /* 0x0000002e024e3981 */ /* 0x020364000c1e1900 */
[----:B-1----:R-:W2:Y:S02]  /*5aa0*/  @!P3 LDC R78, c[0x0][0x8a0] ;  /* 0x00022800ff4ebb82 */ /* 0x002ea40000000800 */
.L_x_103:
[----:B-----5:R-:W-:Y:S01]  /*5ab0*/  FSETP.NEU.AND P4, PT, R81, RZ, PT ;  /* 0x000000ff5100720b */ /* 0x020fe20003f8d000 */
[----:B------:R-:W-:Y:S01]  /*5ac0*/  BSSY B1, `(.L_x_104) ;  /* 0x0000047000017945 */ /* 0x000fe20003800000 */
[----:B------:R-:W-:Y:S01]  /*5ad0*/  SEL R5, RZ, 0xffffffff, P2 ;  /* 0xffffffffff057807 */ /* 0x000fe20001000000 */
[----:B------:R-:W-:Y:S01]  /*5ae0*/  IMAD.MOV.U32 R208, RZ, RZ, 0x1 ;  /* 0x00000001ffd07424 */ /* 0x000fe200078e00ff */
[----:B------:R-:W-:Y:S01]  /*5af0*/  LOP3.LUT P3, RZ, R171, 0xff, RZ, 0xc0, !PT ;  /* 0x000000ffabff7812 */ /* 0x000fe2000786c0ff */
[C---:B------:R-:W-:Y:S01]  /*5b00*/  IMAD R80, R76.reuse, 0x80, R79 ;  /* 0x000000804c507824 */ /* 0x040fe200078e024f */
[----:B------:R-:W-:Y:S02]  /*5b10*/  @P1 SEL R0, RZ, 0xffffffff, P4 ;  /* 0xffffffffff001807 */ /* 0x000fe40002000000 */
[----:B------:R-:W-:Y:S02]  /*5b20*/  CS2R R162, SRZ ;  /* 0x0000000000a27805 */ /* 0x000fe4000001ff00 */
[----:B------:R-:W-:Y:S02]  /*5b30*/  LEA R3, R181, UR49, 0x3 ;  /* 0x00000031b5037c11 */ /* 0x000fe4000f8e18ff */
[----:B------:R-:W-:Y:S02]  /*5b40*/  CS2R R160, SRZ ;  /* 0x0000000000a07805 */ /* 0x000fe4000001ff00 */
[----:B------:R-:W-:Y:S02]  /*5b50*/  @P0 SEL R0, R5, R0, !P3 ;  /* 0x0000000005000207 */ /* 0x000fe40005800000 */
[----:B------:R-:W-:Y:S02]  /*5b60*/  CS2R R158, SRZ ;  /* 0x00000000009e7805 */ /* 0x000fe4000001ff00 */
[----:B------:R-:W-:Y:S02]  /*5b70*/  LEA R195, R76, UR49, 0x3 ;  /* 0x000000314cc37c11 */ /* 0x000fe4000f8e18ff */
[----:B------:R-:W-:Y:S02]  /*5b80*/  CS2R R156, SRZ ;  /* 0x00000000009c7805 */ /* 0x000fe4000001ff00 */
[----:B------:R-:W-:Y:S02]  /*5b90*/  @P1 LOP3.LUT R0, R0, 0x1, RZ, 0xc0, !PT ;  /* 0x0000000100001812 */ /* 0x000fe400078ec0ff */
[----:B------:R-:W-:Y:S02]  /*5ba0*/  CS2R R154, SRZ ;  /* 0x00000000009a7805 */ /* 0x000fe4000001ff00 */
[----:B------:R-:W-:Y:S02]  /*5bb0*/  SHF.L.U32 R2, R183, 0x1f, RZ ;  /* 0x0000001fb7027819 */ /* 0x000fe400000006ff */
[----:B------:R-:W-:Y:S02]  /*5bc0*/  CS2R R152, SRZ ;  /* 0x0000000000987805 */ /* 0x000fe4000001ff00 */
[----:B------:R-:W-:Y:S02]  /*5bd0*/  ISETP.NE.U32.OR P6, PT, R0, 0x1, !P1 ;  /* 0x000000010000780c */ /* 0x000fe40004fc5470 */
[----:B------:R-:W-:Y:S02]  /*5be0*/  CS2R R150, SRZ ;  /* 0x0000000000967805 */ /* 0x000fe4000001ff00 */
[----:B------:R-:W-:Y:S02]  /*5bf0*/  PLOP3.LUT P2, PT, PT, PT, UP1, 0x80, 0x8 ;  /* 0x000000000008781c */ /* 0x000fe40003f4f018 */
[----:B------:R-:W-:Y:S02]  /*5c00*/  CS2R R148, SRZ ;  /* 0x0000000000947805 */ /* 0x000fe4000001ff00 */
[----:B------:R-:W-:Y:S02]  /*5c10*/  SEL R0, RZ, 0xffffffff, P4 ;  /* 0xffffffffff007807 */ /* 0x000fe40002000000 */
[----:B------:R-:W-:Y:S03]  /*5c20*/  P2R R184, PR, RZ, 0x40 ;  /* 0x00000040ffb87803 */ /* 0x000fe60000000000 */
[----:B------:R-:W-:Y:S04]  /*5c30*/  @P6 SHF.L.U32 R4, R180, 0x1f, RZ ;  /* 0x0000001fb4046819 */ /* 0x000fe800000006ff */
[----:B------:R-:W-:Y:S01]  /*5c40*/  @P2 SEL R0, R5, R0, !P3 ;  /* 0x0000000005002207 */ /* 0x000fe20005800000 */
[----:B------:R-:W1:Y:S03]  /*5c50*/  @P6 SYNCS.PHASECHK.TRANS64.TRYWAIT P1, [R3+URZ+0x40], R4 ;  /* 0x00004004030065a7 */ /* 0x000e6600080211ff */
[----:B------:R-:W-:Y:S04]  /*5c60*/  LOP3.LUT R0, R0, 0x1, RZ, 0xc0, !PT ;  /* 0x0000000100007812 */ /* 0x000fe800078ec0ff */
[----:B------:R-:W-:Y:S04]  /*5c70*/  ISETP.NE.U32.AND P5, PT, R0, 0x1, PT ;  /* 0x000000010000780c */ /* 0x000fe80003fa5070 */
[----:B------:R-:W-:Y:S01]  /*5c80*/  P2R R209, PR, RZ, 0x20 ;  /* 0x00000020ffd17803 */ /* 0x000fe20000000000 */
[----:B------:R3:W4:Y:S01]  /*5c90*/  SYNCS.PHASECHK.TRANS64.TRYWAIT P0, [R195+URZ+0x90], R2 ;  /* 0x00009002c30075a7 */ /* 0x00072200080011ff */
[----:B-1----:R-:W-:Y:S01]  /*5ca0*/  @P6 SEL R208, RZ, 0x1, !P1 ;  /* 0x00000001ffd06807 */ /* 0x002fe20004800000 */
[----:B---3--:R-:W-:Y:S06]  /*5cb0*/  @!P6 BRA `(.L_x_105) ;  /* 0x00000000009ce947 */ /* 0x008fec0003800000 */
[----:B------:R-:W-:Y:S01]  /*5cc0*/  @P5 IMAD R6, R181, 0x2000, R190 ;  /* 0x00002000b5065824 */ /* 0x000fe200078e02be */
[----:B------:R-:W-:Y:S01]  /*5cd0*/  ISETP.NE.AND P1, PT, R208, RZ, PT ;  /* 0x000000ffd000720c */ /* 0x000fe20003f25270 */
[----:B------:R-:W-:Y:S01]  /*5ce0*/  BSSY B0, `(.L_x_106) ;  /* 0x0000010000007945 */ /* 0x000fe20003800000 */
[----:B------:R-:W-:Y:S01]  /*5cf0*/  CS2R R150, SRZ ;  /* 0x0000000000967805 */ /* 0x000fe2000001ff00 */
[--C-:B------:R-:W-:Y:S01]  /*5d00*/  @P5 IMAD R7, R191, -0x10, R6.reuse ;  /* 0xfffffff0bf075824 */ /* 0x100fe200078e0206 */
[----:B------:R-:W-:Y:S01]  /*5d10*/  CS2R R148, SRZ ;  /* 0x0000000000947805 */ /* 0x000fe2000001ff00 */
[----:B------:R-:W-:Y:S01]  /*5d20*/  @P5 IMAD R5, R189, -0x10, R6 ;  /* 0xfffffff0bd055824 */ /* 0x000fe200078e0206 */
[----:B------:R-:W-:Y:S01]  /*5d30*/  CS2R R158, SRZ ;  /* 0x00000000009e7805 */ /* 0x000fe2000001ff00 */
[----:B------:R-:W-:Y:S01]  /*5d40*/  @P5 IMAD R4, R188, 0x10, R7 ;  /* 0x00000010bc045824 */ /* 0x000fe200078e0207 */
[----:B------:R-:W-:Y:S02]  /*5d50*/  CS2R R156, SRZ ;  /* 0x00000000009c7805 */ /* 0x000fe4000001ff00 */
[----:B------:R-:W-:Y:S02]  /*5d60*/  CS2R R154, SRZ ;  /* 0x00000000009a7805 */ /* 0x000fe4000001ff00 */
[----:B------:R-:W-:Y:S02]  /*5d70*/  CS2R R152, SRZ ;  /* 0x0000000000987805 */ /* 0x000fe4000001ff00 */
[----:B------:R-:W-:Y:S02]  /*5d80*/  CS2R R162, SRZ ;  /* 0x0000000000a27805 */ /* 0x000fe4000001ff00 */
[----:B------:R-:W-:Y:S01]  /*5d90*/  CS2R R160, SRZ ;  /* 0x0000000000a07805 */ /* 0x000fe2000001ff00 */
[----:B------:R-:W-:Y:S06]  /*5da0*/  @P1 BRA `(.L_x_107) ;  /* 0x00000000000c1947 */ /* 0x000fec0003800000 */
[----:B------:R-:W-:Y:S04]  /*5db0*/  SHF.L.U32 R0, R180, 0x1f, RZ ;  /* 0x0000001fb4007819 */ /* 0x000fe800000006ff */
[----:B------:R-:W1:Y:S02]  /*5dc0*/  SYNCS.PHASECHK.TRANS64.TRYWAIT P1, [R3+URZ+0x40], R0 ;  /* 0x00004000030075a7 */ /* 0x000e6400080211ff */
[----:B-1----:R-:W-:Y:S05]  /*5dd0*/  @!P1 BRA `(.L_x_108) ;  /* 0x00000034006c9947 */ /* 0x002fea0003800000 */
.L_x_107:
[----:B------:R-:W-:Y:S05]  /*5de0*/  BSYNC B0 ;  /* 0x0000000000007941 */ /* 0x000fea0003800000 */
.L_x_106:
[----:B------:R-:W-:Y:S01]  /*5df0*/  ISETP.NE.AND P1, PT, R209, RZ, PT ;  /* 0x000000ffd100720c */ /* 0x000fe20003f25270 */
[----:B-1----:R-:W-:Y:S02]  /*5e00*/  VIADD R3, R3, 0x50 ;  /* 0x0000005003037836 */ /* 0x002fe40000000000 */
[----:B------:R-:W-:Y:S02]  /*5e10*/  IMAD.U32 R0, RZ, RZ, UR37 ;  /* 0x00000025ff007e24 */ /* 0x000fe4000f8e00ff */
[----:B------:R-:W-:Y:S03]  /*5e20*/  VIADD R181, R181, 0x1 ;  /* 0x00000001b5b57836 */ /* 0x000fe60000000000 */
[----:B------:R-:W-:Y:S05]  /*5e30*/  PRMT R0, R0, 0x654, R3 ;  /* 0x0000065400007816 */ /* 0x000fea0000000003 */
[----:B------:R1:W3:Y:S04]  /*5e40*/  @P1 LDS.128 R148, [R6] ;  /* 0x0000000006941984 */ /* 0x0002e80000000c00 */
[----:B------:R1:W1:Y:S04]  /*5e50*/  @P1 LDS.128 R156, [R5+0x20] ;  /* 0x00002000059c1984 */ /* 0x0002680000000c00 */
[----:B------:R1:W1:Y:S04]  /*5e60*/  @P1 LDS.128 R152, [R7+0x10] ;  /* 0x0000100007981984 */ /* 0x0002680000000c00 */
[----:B------:R1:W1:Y:S01]  /*5e70*/  @P1 LDS.128 R160, [R4+0x10] ;  /* 0x0000100004a01984 */ /* 0x0002620000000c00 */
[C---:B------:R-:W-:Y:S01]  /*5e80*/  ISETP.NE.AND P1, PT, R181.reuse, 0x2, PT ;  /* 0x00000002b500780c */ /* 0x040fe20003f25270 */
[----:B------:R-:W-:Y:S01]  /*5e90*/  @!PT LDS RZ, [RZ] ;  /* 0x00000000fffff984 */ /* 0x000fe20000000800 */
[----:B------:R-:W-:Y:S01]  /*5ea0*/  @!PT LDS RZ, [RZ] ;  /* 0x00000000fffff984 */ /* 0x000fe20000000800 */
[----:B------:R-:W-:Y:S01]  /*5eb0*/  @!PT LDS RZ, [RZ] ;  /* 0x00000000fffff984 */ /* 0x000fe20000000800 */
[----:B------:R-:W-:Y:S01]  /*5ec0*/  @!PT LDS RZ, [RZ] ;  /* 0x00000000fffff984 */ /* 0x000fe20000000800 */
[----:B------:R5:W-:Y:S06]  /*5ed0*/  MEMBAR.ALL.CTA ;  /* 0x0000000000007992 */ /* 0x000bec0000008000 */
[----:B-----5:R-:W5:Y:S01]  /*5ee0*/  FENCE.VIEW.ASYNC.S ;  /* 0x00000000000073c6 */ /* 0x020f620000000000 */
[----:B------:R-:W-:Y:S02]  /*5ef0*/  SEL R3, RZ, 0x1, P1 ;  /* 0x00000001ff037807 */ /* 0x000fe40000800000 */
[----:B------:R-:W-:Y:S02]  /*5f00*/  SEL R181, R181, RZ, P1 ;  /* 0x000000ffb5b57207 */ /* 0x000fe40000800000 */
[----:B------:R-:W-:Y:S01]  /*5f10*/  LOP3.LUT R180, R180, R3, RZ, 0x3c, !PT ;  /* 0x00000003b4b47212 */ /* 0x000fe200078e3cff */
[----:B-----5:R1:W-:Y:S06]  /*5f20*/  SYNCS.ARRIVE.TRANS64.RED.A1T0 RZ, [R0+URZ], RZ ;  /* 0x000000ff00ff79a7 */ /* 0x0203ec00081004ff */
.L_x_105:
[----:B------:R-:W-:Y:S05]  /*5f30*/  BSYNC B1 ;  /* 0x0000000000017941 */ /* 0x000fea0003800000 */
.L_x_104:
[----:B-1----:R-:W-:Y:S04]  /*5f40*/  SHF.R.U32.HI R0, RZ, 0x15, R80 ;  /* 0x00000015ff007819 */ /* 0x002fe80000011650 */
[----:B------:R-:W-:Y:S01]  /*5f50*/  LOP3.LUT P1, RZ, R0, 0x3, R173, 0x48, !PT ;  /* 0x0000000300ff7812 */ /* 0x000fe200078248ad */
[----:B------:R-:W-:Y:S01]  /*5f60*/  @!UPT UIADD3 URZ, UPT, UPT, URZ, URZ, URZ ;  /* 0x000000fffffff290 */ /* 0x000fe2000fffe0ff */
[----:B----4-:R-:W-:Y:S11]  /*5f70*/  @P0 BRA `(.L_x_109) ;  /* 0x0000000000080947 */ /* 0x010ff60003800000 */
[----:B------:R-:W1:Y:S02]  /*5f80*/  SYNCS.PHASECHK.TRANS64.TRYWAIT P0, [R195+URZ+0x90], R2 ;  /* 0x00009002c30075a7 */ /* 0x000e6400080011ff */
[----:B-1----:R-:W-:Y:S05]  /*5f90*/  @!P0 BRA `(.L_x_110) ;  /* 0x0000003400108947 */ /* 0x002fea0003800000 */
.L_x_109:
[----:B------:R-:W-:Y:S04]  /*5fa0*/  BSSY.RECONVERGENT B6, `(.L_x_111) ;  /* 0x0000012000067945 */ /* 0x000fe80003800200 */
[----:B------:R-:W-:Y:S05]  /*5fb0*/  @!P1 BRA `(.L_x_112) ;  /* 0x0000000000409947 */ /* 0x000fea0003800000 */
[----:B------:R-:W4:Y:S01]  /*5fc0*/  LDCU.64 UR8, c[0x4][0x70] ;  /* 0x01000e00ff0877ac */ /* 0x000f220008000a00 */
[----:B------:R-:W-:Y:S01]  /*5fd0*/  MOV R3, 0x0 ;  /* 0x0000000000037802 */ /* 0x000fe20000000f00 */
[----:B------:R-:W-:Y:S02]  /*5fe0*/  HFMA2 R12, -RZ, RZ, 0, 5.9604644775390625e-08 ;  /* 0x00000001ff0c7431 */ /* 0x000fe400000001ff */
[----:B------:R-:W-:Y:S02]  /*5ff0*/  IMAD.MOV.U32 R8, RZ, RZ, 0x192 ;  /* 0x00000192ff087424 */ /* 0x000fe400078e00ff */
[----:B------:R-:W-:Y:S01]  /*6000*/  IMAD.MOV.U32 R13, RZ, RZ, RZ ;  /* 0x000000ffff0d7224 */ /* 0x000fe200078e00ff */
[----:B------:R-:W5:Y:S01]  /*6010*/  LDCU.64 UR6, c[0x4][0x78] ;  /* 0x01000f00ff0677ac */ /* 0x000f620008000a00 */
[----:B-1----:R-:W1:Y:S01]  /*6020*/  LDC.64 R2, c[0x4][R3] ;  /* 0x0100000003027b82 */ /* 0x002e620000000a00 */
[----:B------:R-:W2:Y:S01]  /*6030*/  LDCU.64 UR4, c[0x4][0x10] ;  /* 0x01000200ff0477ac */ /* 0x000ea20008000a00 */
[----:B----4-:R-:W-:Y:S01]  /*6040*/  MOV R5, UR9 ;  /* 0x0000000900057c02 */ /* 0x010fe20008000f00 */
[----:B------:R-:W-:Y:S01]  /*6050*/  IMAD.U32 R4, RZ, RZ, UR8 ;  /* 0x00000008ff047e24 */ /* 0x000fe2000f8e00ff */
[----:B-----5:R-:W-:Y:S01]  /*6060*/  MOV R7, UR7 ;  /* 0x0000000700077c02 */ /* 0x020fe20008000f00 */
[----:B------:R-:W-:Y:S01]  /*6070*/  IMAD.U32 R6, RZ, RZ, UR6 ;  /* 0x00000006ff067e24 */ /* 0x000fe2000f8e00ff */
[----:B--2---:R-:W-:Y:S01]  /*6080*/  MOV R11, UR5 ;  /* 0x00000005000b7c02 */ /* 0x004fe20008000f00 */
[----:B------:R-:W-:Y:S02]  /*6090*/  IMAD.U32 R10, RZ, RZ, UR4 ;  /* 0x00000004ff0a7e24 */ /* 0x000fe4000f8e00ff */
[----:B------:R-:W-:Y:S07]  /*60a0*/  LEPC R20, `(.L_x_112) ;  /* 0x000000001014794e */ /* 0x000fee0000000000 */
[----:B-1-3--:R-:W-:Y:S05]  /*60b0*/  CALL.ABS.NOINC R2 ;  /* 0x0000000002007343 */ /* 0x00afea0003c00000 */
.L_x_112:
[----:B------:R-:W-:Y:S05]  /*60c0*/  BSYNC.RECONVERGENT B6 ;  /* 0x0000000000067941 */ /* 0x000fea0003800200 */
.L_x_111:
[-C--:B---3--:R-:W-:Y:S01]  /*60d0*/  F2FP.F16.E5M2.UNPACK_B R83, R148.reuse ;  /* 0x00000094ff53723e */ /* 0x088fe200020004ff */
[----:B------:R-:W-:Y:S05]  /*60e0*/  WARPSYNC.ALL ;  /* 0x0000000000007948 */ /* 0x000fea0003800000 */
[----:B------:R-:W-:Y:S01]  /*60f0*/  R2UR UR4, R80 ;  /* 0x00000000500472ca */ /* 0x000fe200000e0000 */
[--C-:B------:R-:W-:Y:S01]  /*6100*/  HADD2.F32 R82, -RZ, R83.reuse.H0_H0 ;  /* 0x20000053ff527230 */ /* 0x100fe20000004100 */
[----:B------:R-:W-:Y:S01]  /*6110*/  F2FP.F16.E5M2.UNPACK_B R85, R148.H1 ;  /* 0x00000094ff55723e */ /* 0x000fe200030004ff */
[----:B------:R-:W-:Y:S01]  /*6120*/  HADD2.F32 R83, -RZ, R83.H1_H1 ;  /* 0x30000053ff537230 */ /* 0x000fe20000004100 */
[-C--:B------:R-:W-:Y:S01]  /*6130*/  F2FP.F16.E5M2.UNPACK_B R87, R149.reuse ;  /* 0x00000095ff57723e */ /* 0x080fe200020004ff */
[----:B------:R-:W-:Y:S01]  /*6140*/  BSSY.RECONVERGENT B0, `(.L_x_113) ;  /* 0x000011d000007945 */ /* 0x000fe20003800200 */
[----:B------:R-:W-:Y:S01]  /*6150*/  F2FP.F16.E5M2.UNPACK_B R89, R149.H1 ;  /* 0x00000095ff59723e */ /* 0x000fe200030004ff */
[----:B------:R-:W-:Y:S01]  /*6160*/  HADD2.F32 R84, -RZ, R85.H0_H0 ;  /* 0x20000055ff547230 */ /* 0x000fe20000004100 */
[-C--:B------:R-:W-:Y:S01]  /*6170*/  F2FP.F16.E5M2.UNPACK_B R91, R150.reuse ;  /* 0x00000096ff5b723e */ /* 0x080fe200020004ff */
[----:B------:R-:W-:Y:S01]  /*6180*/  HADD2.F32 R88, -RZ, R87.H1_H1 ;  /* 0x30000057ff587230 */ /* 0x000fe20000004100 */
[----:B------:R-:W-:Y:S01]  /*6190*/  F2FP.F16.E5M2.UNPACK_B R93, R150.H1 ;  /* 0x00000096ff5d723e */ /* 0x000fe200030004ff */
[----:B------:R-:W-:Y:S01]  /*61a0*/  HADD2.F32 R86, -RZ, R85.H1_H1 ;  /* 0x30000055ff567230 */ /* 0x000fe20000004100 */
[-C--:B------:R-:W-:Y:S01]  /*61b0*/  F2FP.F16.E5M2.UNPACK_B R95, R151.reuse ;  /* 0x00000097ff5f723e */ /* 0x080fe200020004ff */
[----:B------:R-:W2:Y:S01]  /*61c0*/  LDTM.x64 R4, tmem[UR4] ;  /* 0x00000004000479ee */ /* 0x000ea20008340000 */
[----:B------:R-:W-:Y:S01]  /*61d0*/  F2FP.F16.E5M2.UNPACK_B R97, R151.H1 ;  /* 0x00000097ff61723e */ /* 0x000fe200030004ff */
[----:B------:R-:W-:Y:S01]  /*61e0*/  HADD2.F32 R85, -RZ, R87.H0_H0 ;  /* 0x20000057ff557230 */ /* 0x000fe20000004100 */
[-C--:B------:R-:W-:Y:S01]  /*61f0*/  F2FP.F16.E5M2.UNPACK_B R99, R152.reuse ;  /* 0x00000098ff63723e */ /* 0x080fe200020004ff */
[----:B------:R-:W-:Y:S01]  /*6200*/  HADD2.F32 R87, -RZ, R89.H0_H0 ;  /* 0x20000059ff577230 */ /* 0x000fe20000004100 */
[----:B------:R-:W-:Y:S01]  /*6210*/  F2FP.F16.E5M2.UNPACK_B R101, R152.H1 ;  /* 0x00000098ff65723e */ /* 0x000fe200030004ff */
[----:B------:R-:W-:Y:S01]  /*6220*/  HADD2.F32 R92, -RZ, R91.H1_H1 ;  /* 0x3000005bff5c7230 */ /* 0x000fe20000004100 */
[----:B------:R-:W-:Y:S01]  /*6230*/  ISETP.NE.AND P6, PT, R184, RZ, PT ;  /* 0x000000ffb800720c */ /* 0x000fe20003fc5270 */
[----:B------:R-:W-:Y:S01]  /*6240*/  HADD2.F32 R96, -RZ, R95.H1_H1 ;  /* 0x3000005fff607230 */ /* 0x000fe20000004100 */
[----:B------:R-:W-:Y:S01]  /*6250*/  SHF.L.U32 R211, R176, 0x4, RZ ;  /* 0x00000004b0d37819 */ /* 0x000fe200000006ff */
[----:B------:R-:W-:Y:S01]  /*6260*/  HADD2.F32 R100, -RZ, R99.H1_H1 ;  /* 0x30000063ff647230 */ /* 0x000fe20000004100 */
[----:B------:R-:W-:Y:S01]  /*6270*/  SHF.L.U32 R217, R175, 0x4, RZ ;  /* 0x00000004afd97819 */ /* 0x000fe200000006ff */
[----:B------:R-:W-:Y:S01]  /*6280*/  HADD2.F32 R90, -RZ, R89.H1_H1 ;  /* 0x30000059ff5a7230 */ /* 0x000fe20000004100 */
[C---:B------:R-:W-:Y:S01]  /*6290*/  IADD3 R197, PT, PT, R190.reuse, R211, RZ ;  /* 0x000000d3bec57210 */ /* 0x040fe20007ffe0ff */
[----:B------:R-:W-:Y:S01]  /*62a0*/  HADD2.F32 R89, -RZ, R91.H0_H0 ;  /* 0x2000005bff597230 */ /* 0x000fe20000004100 */
[----:B------:R-:W-:Y:S01]  /*62b0*/  IADD3 R199, PT, PT, R190, R217, RZ ;  /* 0x000000d9bec77210 */ /* 0x000fe20007ffe0ff */
[--C-:B------:R-:W-:Y:S01]  /*62c0*/  HADD2.F32 R91, -RZ, R93.reuse.H0_H0 ;  /* 0x2000005dff5b7230 */ /* 0x100fe20000004100 */
[----:B------:R-:W-:Y:S01]  /*62d0*/  SHF.L.U32 R210, R188, 0x4, RZ ;  /* 0x00000004bcd27819 */ /* 0x000fe200000006ff */
[----:B------:R-:W-:Y:S01]  /*62e0*/  HADD2.F32 R94, -RZ, R93.H1_H1 ;  /* 0x3000005dff5e7230 */ /* 0x000fe20000004100 */
[----:B------:R-:W-:Y:S01]  /*62f0*/  F2FP.F16.E5M2.UNPACK_B R103, R153 ;  /* 0x00000099ff67723e */ /* 0x000fe200020004ff */
[----:B------:R-:W-:Y:S01]  /*6300*/  HADD2.F32 R93, -RZ, R95.H0_H0 ;  /* 0x2000005fff5d7230 */ /* 0x000fe20000004100 */
[----:B------:R-:W-:Y:S01]  /*6310*/  IADD3 R198, PT, PT, R210, R197, RZ ;  /* 0x000000c5d2c67210 */ /* 0x000fe20007ffe0ff */
[----:B------:R-:W-:Y:S01]  /*6320*/  HADD2.F32 R95, -RZ, R97.H0_H0 ;  /* 0x20000061ff5f7230 */ /* 0x000fe20000004100 */
[----:B------:R-:W-:Y:S01]  /*6330*/  F2FP.F16.E5M2.UNPACK_B R105, R153.H1 ;  /* 0x00000099ff69723e */ /* 0x000fe200030004ff */
[C---:B--2---:R-:W-:Y:S01]  /*6340*/  FMUL R0, R78.reuse, R4 ;  /* 0x000000044e007220 */ /* 0x044fe20000400000 */
[C---:B-1----:R-:W-:Y:S01]  /*6350*/  FMUL R2, R78.reuse, R5 ;  /* 0x000000054e027220 */ /* 0x042fe20000400000 */
[C---:B------:R-:W-:Y:S01]  /*6360*/  FMUL R4, R78.reuse, R8 ;  /* 0x000000084e047220 */ /* 0x040fe20000400000 */
[C---:B------:R-:W-:Y:S01]  /*6370*/  FMUL R5, R78.reuse, R9 ;  /* 0x000000094e057220 */ /* 0x040fe20000400000 */
[C---:B------:R-:W-:Y:S01]  /*6380*/  FFMA R0, R81.reuse, R82, R0 ;  /* 0x0000005251007223 */ /* 0x040fe20000000000 */
[C---:B------:R-:W-:Y:S01]  /*6390*/  FFMA R2, R81.reuse, R83, R2 ;  /* 0x0000005351027223 */ /* 0x040fe20000000002 */
[C---:B------:R-:W-:Y:S01]  /*63a0*/  FMUL R8, R78.reuse, R12 ;  /* 0x0000000c4e087220 */ /* 0x040fe20000400000 */
[C---:B------:R-:W-:Y:S01]  /*63b0*/  FMUL R9, R78.reuse, R13 ;  /* 0x0000000d4e097220 */ /* 0x040fe20000400000 */
[C---:B------:R-:W-:Y:S01]  /*63c0*/  FMUL R12, R78.reuse, R16 ;  /* 0x000000104e0c7220 */ /* 0x040fe20000400000 */
[C---:B------:R-:W-:Y:S01]  /*63d0*/  FMUL R13, R78.reuse, R17 ;  /* 0x000000114e0d7220 */ /* 0x040fe20000400000 */
[C---:B------:R-:W-:Y:S01]  /*63e0*/  FMUL R16, R78.reuse, R20 ;  /* 0x000000144e107220 */ /* 0x040fe20000400000 */
[C---:B------:R-:W-:Y:S01]  /*63f0*/  FMUL R17, R78.reuse, R21 ;  /* 0x000000154e117220 */ /* 0x040fe20000400000 */
[----:B------:R-:W-:Y:S02]  /*6400*/  HADD2.F32 R104, -RZ, R103.H1_H1 ;  /* 0x30000067ff687230 */ /* 0x000fe40000004100 */
[C---:B------:R-:W-:Y:S01]  /*6410*/  FMUL R20, R78.reuse, R24 ;  /* 0x000000184e147220 */ /* 0x040fe20000400000 */
[C---:B------:R-:W-:Y:S01]  /*6420*/  FMUL R21, R78.reuse, R25 ;  /* 0x000000194e157220 */ /* 0x040fe20000400000 */
[C---:B------:R-:W-:Y:S01]  /*6430*/  FMUL R24, R78.reuse, R28 ;  /* 0x0000001c4e187220 */ /* 0x040fe20000400000 */
[C---:B------:R-:W-:Y:S01]  /*6440*/  FMUL R25, R78.reuse, R29 ;  /* 0x0000001d4e197220 */ /* 0x040fe20000400000 */
[C---:B------:R-:W-:Y:S01]  /*6450*/  FMUL R28, R78.reuse, R32 ;  /* 0x000000204e1c7220 */ /* 0x040fe20000400000 */
[C---:B------:R-:W-:Y:S01]  /*6460*/  FMUL R29, R78.reuse, R33 ;  /* 0x000000214e1d7220 */ /* 0x040fe20000400000 */
[C---:B------:R-:W-:Y:S01]  /*6470*/  FMUL R32, R78.reuse, R36 ;  /* 0x000000244e207220 */ /* 0x040fe20000400000 */
[----:B------:R-:W-:Y:S01]  /*6480*/  F2FP.F16.E5M2.UNPACK_B R107, R154 ;  /* 0x0000009aff6b723e */ /* 0x000fe200020004ff */
[C---:B------:R-:W-:Y:S01]  /*6490*/  FMUL R33, R78.reuse, R37 ;  /* 0x000000254e217220 */ /* 0x040fe20000400000 */
[C---:B------:R-:W-:Y:S01]  /*64a0*/  FMUL R36, R78.reuse, R40 ;  /* 0x000000284e247220 */ /* 0x040fe20000400000 */
[----:B------:R-:W-:Y:S01]  /*64b0*/  F2FP.F16.E5M2.UNPACK_B R109, R154.H1 ;  /* 0x0000009aff6d723e */ /* 0x000fe200030004ff */
[C---:B------:R-:W-:Y:S01]  /*64c0*/  FMUL R37, R78.reuse, R41 ;  /* 0x000000294e257220 */ /* 0x040fe20000400000 */
[----:B------:R-:W-:Y:S02]  /*64d0*/  HADD2.F32 R108, -RZ, R107.H1_H1 ;  /* 0x3000006bff6c7230 */ /* 0x000fe40000004100 */
        /* <DEDUP_REMOVED lines=26> */
[C---:B------:R-:W-:Y:S01]  /*6680*/  FFMA R3, R81.reuse, R84, R3 ;  /* 0x0000005451037223 */ /* 0x040fe20000000003 */
[C---:B------:R-:W-:Y:S01]  /*6690*/  FFMA R7, R81.reuse, R86, R7 ;  /* 0x0000005651077223 */ /* 0x040fe20000000007 */
[----:B------:R-:W-:Y:S01]  /*66a0*/  F2FP.F16.E5M2.UNPACK_B R127, R159 ;  /* 0x0000009fff7f723e */ /* 0x000fe200020004ff */
[C---:B------:R-:W-:Y:S01]  /*66b0*/  FFMA R4, R81.reuse, R85, R4 ;  /* 0x0000005551047223 */ /* 0x040fe20000000004 */
[C---:B------:R-:W-:Y:S01]  /*66c0*/  FFMA R5, R81.reuse, R88, R5 ;  /* 0x0000005851057223 */ /* 0x040fe20000000005 */
[----:B------:R-:W-:Y:S01]  /*66d0*/  F2FP.F16.E5M2.UNPACK_B R129, R159.H1 ;  /* 0x0000009fff81723e */ /* 0x000fe200030004ff */
[----:B------:R-:W-:Y:S01]  /*66e0*/  FFMA R6, R81, R87, R6 ;  /* 0x0000005751067223 */ /* 0x000fe20000000006 */
[----:B------:R-:W-:Y:S01]  /*66f0*/  F2FP.SATFINITE.E5M2.F32.PACK_AB_MERGE_C R185, R7, R3, RZ ;  /* 0x0000000307b9723e */ /* 0x000fe200048060ff */
[----:B------:R-:W-:Y:S02]  /*6700*/  HADD2.F32 R124, -RZ, R123.H1_H1 ;  /* 0x3000007bff7c7230 */ /* 0x000fe40000004100 */
[----:B------:R-:W-:Y:S01]  /*6710*/  FMUL R11, R78, R11 ;  /* 0x0000000b4e0b7220 */ /* 0x000fe20000400000 */
[----:B------:R-:W-:Y:S01]  /*6720*/  HADD2.F32 R128, -RZ, R127.H1_H1 ;  /* 0x3000007fff807230 */ /* 0x000fe20000004100 */
[----:B------:R-:W-:Y:S01]  /*6730*/  F2FP.SATFINITE.E5M2.F32.PACK_AB_MERGE_C R184, R2, R0, R185 ;  /* 0x0000000002b8723e */ /* 0x000fe200048060b9 */
[C---:B------:R-:W-:Y:S01]  /*6740*/  FMUL R10, R78.reuse, R14 ;  /* 0x0000000e4e0a7220 */ /* 0x040fe20000400000 */
[C---:B------:R-:W-:Y:S01]  /*6750*/  FFMA R11, R81.reuse, R90, R11 ;  /* 0x0000005a510b7223 */ /* 0x040fe2000000000b */
[C---:B------:R-:W-:Y:S01]  /*6760*/  FFMA R8, R81.reuse, R89, R8 ;  /* 0x0000005951087223 */ /* 0x040fe20000000008 */
[----:B------:R-:W-:Y:S01]  /*6770*/  FFMA R9, R81, R92, R9 ;  /* 0x0000005c51097223 */ /* 0x000fe20000000009 */
[----:B------:R-:W-:Y:S01]  /*6780*/  F2FP.F16.E5M2.UNPACK_B R131, R160 ;  /* 0x000000a0ff83723e */ /* 0x000fe200020004ff */
[----:B------:R-:W-:Y:S01]  /*6790*/  HADD2.F32 R98, -RZ, R97.H1_H1 ;  /* 0x30000061ff627230 */ /* 0x000fe20000004100 */
[----:B------:R-:W-:Y:S01]  /*67a0*/  F2FP.SATFINITE.E5M2.F32.PACK_AB_MERGE_C R186, R11, R6, RZ ;  /* 0x000000060bba723e */ /* 0x000fe200048060ff */
[----:B------:R-:W-:Y:S01]  /*67b0*/  FFMA R10, R81, R91, R10 ;  /* 0x0000005b510a7223 */ /* 0x000fe2000000000a */
[----:B------:R-:W-:Y:S02]  /*67c0*/  HADD2.F32 R97, -RZ, R99.H0_H0 ;  /* 0x20000063ff617230 */ /* 0x000fe40000004100 */
[C---:B------:R-:W-:Y:S01]  /*67d0*/  FMUL R15, R78.reuse, R15 ;  /* 0x0000000f4e0f7220 */ /* 0x040fe20000400000 */
[----:B------:R-:W-:Y:S01]  /*67e0*/  F2FP.SATFINITE.E5M2.F32.PACK_AB_MERGE_C R185, R5, R4, R186 ;  /* 0x0000000405b9723e */ /* 0x000fe200048060ba */
[----:B------:R-:W-:Y:S02]  /*67f0*/  HADD2.F32 R132, -RZ, R131.H1_H1 ;  /* 0x30000083ff847230 */ /* 0x000fe40000004100 */
[C---:B------:R-:W-:Y:S01]  /*6800*/  FMUL R14, R78.reuse, R18 ;  /* 0x000000124e0e7220 */ /* 0x040fe20000400000 */
[C---:B------:R-:W-:Y:S01]  /*6810*/  FFMA R15, R81.reuse, R94, R15 ;  /* 0x0000005e510f7223 */ /* 0x040fe2000000000f */
[C---:B------:R-:W-:Y:S01]  /*6820*/  FFMA R12, R81.reuse, R93, R12 ;  /* 0x0000005d510c7223 */ /* 0x040fe2000000000c */
[----:B------:R-:W-:Y:S01]  /*6830*/  FFMA R13, R81, R96, R13 ;  /* 0x00000060510d7223 */ /* 0x000fe2000000000d */
[----:B------:R-:W-:Y:S01]  /*6840*/  F2FP.F16.E5M2.UNPACK_B R133, R160.H1 ;  /* 0x000000a0ff85723e */ /* 0x000fe200030004ff */
[--C-:B------:R-:W-:Y:S01]  /*6850*/  HADD2.F32 R99, -RZ, R101.reuse.H0_H0 ;  /* 0x20000065ff637230 */ /* 0x100fe20000004100 */
[----:B------:R-:W-:Y:S01]  /*6860*/  F2FP.SATFINITE.E5M2.F32.PACK_AB_MERGE_C R186, R15, R10, RZ ;  /* 0x0000000a0fba723e */ /* 0x000fe200048060ff */
[----:B------:R-:W-:Y:S01]  /*6870*/  FFMA R14, R81, R95, R14 ;  /* 0x0000005f510e7223 */ /* 0x000fe2000000000e */
[C---:B------:R-:W-:Y:S01]  /*6880*/  FMUL R19, R78.reuse, R19 ;  /* 0x000000134e137220 */ /* 0x040fe20000400000 */
[----:B------:R-:W-:Y:S01]  /*6890*/  HADD2.F32 R102, -RZ, R101.H1_H1 ;  /* 0x30000065ff667230 */ /* 0x000fe20000004100 */
[----:B------:R-:W-:Y:S01]  /*68a0*/  F2FP.SATFINITE.E5M2.F32.PACK_AB_MERGE_C R186, R9, R8, R186 ;  /* 0x0000000809ba723e */ /* 0x000fe200048060ba */
[----:B------:R-:W-:Y:S02]  /*68b0*/  HADD2.F32 R101, -RZ, R103.H0_H0 ;  /* 0x20000067ff657230 */ /* 0x000fe40000004100 */
[C---:B------:R-:W-:Y:S01]  /*68c0*/  FFMA R19, R81.reuse, R98, R19 ;  /* 0x0000006251137223 */ /* 0x040fe20000000013 */
[C---:B------:R-:W-:Y:S01]  /*68d0*/  FFMA R16, R81.reuse, R97, R16 ;  /* 0x0000006151107223 */ /* 0x040fe20000000010 */
[----:B------:R-:W-:Y:S01]  /*68e0*/  FFMA R17, R81, R100, R17 ;  /* 0x0000006451117223 */ /* 0x000fe20000000011 */
[C---:B------:R-:W-:Y:S01]  /*68f0*/  FMUL R18, R78.reuse, R22 ;  /* 0x000000164e127220 */ /* 0x040fe20000400000 */
[----:B------:R-:W-:Y:S01]  /*6900*/  F2FP.F16.E5M2.UNPACK_B R135, R161 ;  /* 0x000000a1ff87723e */ /* 0x000fe200020004ff */
        /* <DEDUP_REMOVED lines=10> */
[----:B------:R1:W-:Y:S01]  /*69b0*/  STS.128 [R172+UR49+0x4200], R184 ;  /* 0x004200b8ac007988 */ /* 0x0003e20008000c31 */
[----:B------:R-:W-:Y:S01]  /*69c0*/  HADD2.F32 R136, -RZ, R135.H1_H1 ;  /* 0x30000087ff887230 */ /* 0x000fe20000004100 */
[----:B------:R-:W-:Y:S01]  /*69d0*/  F2FP.SATFINITE.E5M2.F32.PACK_AB_MERGE_C R200, R23, R18, RZ ;  /* 0x0000001217c8723e */ /* 0x000fe200048060ff */
[C---:B------:R-:W-:Y:S01]  /*69e0*/  FMUL R22, R78.reuse, R26 ;  /* 0x0000001a4e167220 */ /* 0x040fe20000400000 */
[C---:B------:R-:W-:Y:S01]  /*69f0*/  FMUL R27, R78.reuse, R27 ;  /* 0x0000001b4e1b7220 */ /* 0x040fe20000400000 */
[--C-:B------:R-:W-:Y:S01]  /*6a00*/  HADD2.F32 R107, -RZ, R109.reuse.H0_H0 ;  /* 0x2000006dff6b7230 */ /* 0x100fe20000004100 */
[----:B------:R-:W-:Y:S01]  /*6a10*/  F2FP.SATFINITE.E5M2.F32.PACK_AB_MERGE_C R200, R17, R16, R200 ;  /* 0x0000001011c8723e */ /* 0x000fe200048060c8 */
[C---:B------:R-:W-:Y:S01]  /*6a20*/  FFMA R22, R81.reuse, R103, R22 ;  /* 0x0000006751167223 */ /* 0x040fe20000000016 */
[C---:B------:R-:W-:Y:S01]  /*6a30*/  FFMA R27, R81.reuse, R106, R27 ;  /* 0x0000006a511b7223 */ /* 0x040fe2000000001b */
[C---:B------:R-:W-:Y:S01]  /*6a40*/  FFMA R24, R81.reuse, R105, R24 ;  /* 0x0000006951187223 */ /* 0x040fe20000000018 */
[----:B------:R-:W-:Y:S01]  /*6a50*/  F2FP.F16.E5M2.UNPACK_B R137, R161.H1 ;  /* 0x000000a1ff89723e */ /* 0x000fe200030004ff */
[----:B------:R-:W-:Y:S02]  /*6a60*/  HADD2.F32 R110, -RZ, R109.H1_H1 ;  /* 0x3000006dff6e7230 */ /* 0x000fe40000004100 */
[----:B------:R-:W-:Y:S01]  /*6a70*/  FFMA R25, R81, R108, R25 ;  /* 0x0000006c51197223 */ /* 0x000fe20000000019 */
[----:B------:R-:W-:Y:S01]  /*6a80*/  F2FP.SATFINITE.E5M2.F32.PACK_AB_MERGE_C R201, R27, R22, RZ ;  /* 0x000000161bc9723e */ /* 0x000fe200048060ff */
[----:B------:R-:W-:Y:S02]  /*6a90*/  HADD2.F32 R109, -RZ, R111.H0_H0 ;  /* 0x2000006fff6d7230 */ /* 0x000fe40000004100 */
[C---:B------:R-:W-:Y:S01]  /*6aa0*/  FMUL R26, R78.reuse, R30 ;  /* 0x0000001e4e1a7220 */ /* 0x040fe20000400000 */
[C---:B------:R-:W-:Y:S01]  /*6ab0*/  FMUL R31, R78.reuse, R31 ;  /* 0x0000001f4e1f7220 */ /* 0x040fe20000400000 */
[--C-:B------:R-:W-:Y:S01]  /*6ac0*/  HADD2.F32 R111, -RZ, R113.reuse.H0_H0 ;  /* 0x20000071ff6f7230 */ /* 0x100fe20000004100 */
[----:B------:R-:W-:Y:S01]  /*6ad0*/  F2FP.SATFINITE.E5M2.F32.PACK_AB_MERGE_C R201, R21, R20, R201 ;  /* 0x0000001415c9723e */ /* 0x000fe200048060c9 */
[C---:B------:R-:W-:Y:S01]  /*6ae0*/  FFMA R26, R81.reuse, R107, R26 ;  /* 0x0000006b511a7223 */ /* 0x040fe2000000001a */
[C---:B------:R-:W-:Y:S01]  /*6af0*/  FFMA R31, R81.reuse, R110, R31 ;  /* 0x0000006e511f7223 */ /* 0x040fe2000000001f */
[C---:B------:R-:W-:Y:S01]  /*6b00*/  FFMA R28, R81.reuse, R109, R28 ;  /* 0x0000006d511c7223 */ /* 0x040fe2000000001c */
[----:B------:R-:W-:Y:S01]  /*6b10*/  F2FP.F16.E5M2.UNPACK_B R139, R162 ;  /* 0x000000a2ff8b723e */ /* 0x000fe200020004ff */
[----:B------:R-:W-:Y:S02]  /*6b20*/  HADD2.F32 R114, -RZ, R113.H1_H1 ;  /* 0x30000071ff727230 */ /* 0x000fe40000004100 */
[----:B------:R-:W-:Y:S01]  /*6b30*/  FFMA R29, R81, R112, R29 ;  /* 0x00000070511d7223 */ /* 0x000fe2000000001d */
[----:B------:R-:W-:Y:S01]  /*6b40*/  F2FP.SATFINITE.E5M2.F32.PACK_AB_MERGE_C R202, R31, R26, RZ ;  /* 0x0000001a1fca723e */ /* 0x000fe200048060ff */
[----:B------:R-:W-:Y:S02]  /*6b50*/  HADD2.F32 R113, -RZ, R115.H0_H0 ;  /* 0x20000073ff717230 */ /* 0x000fe40000004100 */
[C---:B------:R-:W-:Y:S01]  /*6b60*/  FMUL R30, R78.reuse, R34 ;  /* 0x000000224e1e7220 */ /* 0x040fe20000400000 */
[----:B------:R-:W-:Y:S01]  /*6b70*/  HADD2.F32 R140, -RZ, R139.H1_H1 ;  /* 0x3000008bff8c7230 */ /* 0x000fe20000004100 */
[----:B------:R-:W-:Y:S01]  /*6b80*/  F2FP.SATFINITE.E5M2.F32.PACK_AB_MERGE_C R202, R25, R24, R202 ;  /* 0x0000001819ca723e */ /* 0x000fe200048060ca */
[C---:B------:R-:W-:Y:S01]  /*6b90*/  FMUL R35, R78.reuse, R35 ;  /* 0x000000234e237220 */ /* 0x040fe20000400000 */
[--C-:B------:R-:W-:Y:S02]  /*6ba0*/  HADD2.F32 R115, -RZ, R117.reuse.H0_H0 ;  /* 0x20000075ff737230 */ /* 0x100fe40000004100 */
[C---:B------:R-:W-:Y:S01]  /*6bb0*/  FFMA R30, R81.reuse, R111, R30 ;  /* 0x0000006f511e7223 */ /* 0x040fe2000000001e */
[----:B------:R-:W-:Y:S02]  /*6bc0*/  HADD2.F32 R118, -RZ, R117.H1_H1 ;  /* 0x30000075ff767230 */ /* 0x000fe40000004100 */
[C---:B------:R-:W-:Y:S01]  /*6bd0*/  FFMA R35, R81.reuse, R114, R35 ;  /* 0x0000007251237223 */ /* 0x040fe20000000023 */
[C---:B------:R-:W-:Y:S01]  /*6be0*/  FFMA R32, R81.reuse, R113, R32 ;  /* 0x0000007151207223 */ /* 0x040fe20000000020 */
[----:B------:R-:W-:Y:S01]  /*6bf0*/  F2FP.F16.E5M2.UNPACK_B R141, R162.H1 ;  /* 0x000000a2ff8d723e */ /* 0x000fe200030004ff */
[----:B------:R-:W-:Y:S01]  /*6c00*/  FFMA R33, R81, R116, R33 ;  /* 0x0000007451217223 */ /* 0x000fe20000000021 */
[----:B------:R-:W-:Y:S01]  /*6c10*/  HADD2.F32 R117, -RZ, R119.H0_H0 ;  /* 0x20000077ff757230 */ /* 0x000fe20000004100 */
        /* <DEDUP_REMOVED lines=9> */
[----:B------:R1:W-:Y:S01]  /*6cb0*/  STS.128 [R197+0x4010], R200 ;  /* 0x004010c8c5007388 */ /* 0x0003e20000000c00 */
[----:B------:R-:W-:Y:S01]  /*6cc0*/  FFMA R37, R81, R120, R37 ;  /* 0x0000007851257223 */ /* 0x000fe20000000025 */
[----:B------:R-:W-:Y:S01]  /*6cd0*/  F2FP.SATFINITE.E5M2.F32.PACK_AB_MERGE_C R204, R39, R34, RZ ;  /* 0x0000002227cc723e */ /* 0x000fe200048060ff */
[----:B------:R-:W-:Y:S02]  /*6ce0*/  HADD2.F32 R122, -RZ, R121.H1_H1 ;  /* 0x30000079ff7a7230 */ /* 0x000fe40000004100 */
[C---:B------:R-:W-:Y:S01]  /*6cf0*/  FMUL R38, R78.reuse, R42 ;  /* 0x0000002a4e267220 */ /* 0x040fe20000400000 */
[----:B------:R-:W-:Y:S01]  /*6d00*/  HADD2.F32 R121, -RZ, R123.H0_H0 ;  /* 0x2000007bff797230 */ /* 0x000fe20000004100 */
[----:B------:R-:W-:Y:S01]  /*6d10*/  F2FP.SATFINITE.E5M2.F32.PACK_AB_MERGE_C R204, R33, R32, R204 ;  /* 0x0000002021cc723e */ /* 0x000fe200048060cc */
[----:B------:R-:W-:Y:S02]  /*6d20*/  HADD2.F32 R144, -RZ, R143.H1_H1 ;  /* 0x3000008fff907230 */ /* 0x000fe40000004100 */
[C---:B------:R-:W-:Y:S01]  /*6d30*/  FFMA R38, R81.reuse, R119, R38 ;  /* 0x0000007751267223 */ /* 0x040fe20000000026 */
[C---:B------:R-:W-:Y:S01]  /*6d40*/  FMUL R43, R78.reuse, R43 ;  /* 0x0000002b4e2b7220 */ /* 0x040fe20000400000 */
[--C-:B------:R-:W-:Y:S02]  /*6d50*/  HADD2.F32 R123, -RZ, R125.reuse.H0_H0 ;  /* 0x2000007dff7b7230 */ /* 0x100fe40000004100 */
[C---:B------:R-:W-:Y:S01]  /*6d60*/  FMUL R42, R78.reuse, R46 ;  /* 0x0000002e4e2a7220 */ /* 0x040fe20000400000 */
[----:B------:R-:W-:Y:S02]  /*6d70*/  HADD2.F32 R126, -RZ, R125.H1_H1 ;  /* 0x3000007dff7e7230 */ /* 0x000fe40000004100 */
[C---:B------:R-:W-:Y:S01]  /*6d80*/  FFMA R43, R81.reuse, R122, R43 ;  /* 0x0000007a512b7223 */ /* 0x040fe2000000002b */
[----:B------:R-:W-:Y:S01]  /*6d90*/  F2FP.F16.E5M2.UNPACK_B R145, R163.H1 ;  /* 0x000000a3ff91723e */ /* 0x000fe200030004ff */
[C---:B------:R-:W-:Y:S01]  /*6da0*/  FFMA R40, R81.reuse, R121, R40 ;  /* 0x0000007951287223 */ /* 0x040fe20000000028 */
[----:B------:R-:W-:Y:S01]  /*6db0*/  FFMA R41, R81, R124, R41 ;  /* 0x0000007c51297223 */ /* 0x000fe20000000029 */
[----:B------:R-:W-:Y:S01]  /*6dc0*/  ISETP.NE.AND P0, PT, R193, RZ, PT ;  /* 0x000000ffc100720c */ /* 0x000fe20003f05270 */
[----:B------:R-:W-:Y:S01]  /*6dd0*/  HADD2.F32 R125, -RZ, R127.H0_H0 ;  /* 0x2000007fff7d7230 */ /* 0x000fe20000004100 */
[----:B------:R-:W-:Y:S01]  /*6de0*/  F2FP.SATFINITE.E5M2.F32.PACK_AB_MERGE_C R205, R43, R38, RZ ;  /* 0x000000262bcd723e */ /* 0x000fe200048060ff */
[----:B------:R-:W-:Y:S01]  /*6df0*/  FFMA R42, R81, R123, R42 ;  /* 0x0000007b512a7223 */ /* 0x000fe2000000002a */
[C---:B------:R-:W-:Y:S01]  /*6e00*/  FMUL R47, R78.reuse, R47 ;  /* 0x0000002f4e2f7220 */ /* 0x040fe20000400000 */
[--C-:B------:R-:W-:Y:S01]  /*6e10*/  HADD2.F32 R127, -RZ, R129.reuse.H0_H0 ;  /* 0x20000081ff7f7230 */ /* 0x100fe20000004100 */
[----:B------:R-:W-:Y:S01]  /*6e20*/  F2FP.SATFINITE.E5M2.F32.PACK_AB_MERGE_C R205, R37, R36, R205 ;  /* 0x0000002425cd723e */ /* 0x000fe200048060cd */
[----:B------:R-:W-:Y:S02]  /*6e30*/  HADD2.F32 R130, -RZ, R129.H1_H1 ;  /* 0x30000081ff827230 */ /* 0x000fe40000004100 */
[C---:B------:R-:W-:Y:S01]  /*6e40*/  FFMA R47, R81.reuse, R126, R47 ;  /* 0x0000007e512f7223 */ /* 0x040fe2000000002f */
[C---:B------:R-:W-:Y:S01]  /*6e50*/  FFMA R44, R81.reuse, R125, R44 ;  /* 0x0000007d512c7223 */ /* 0x040fe2000000002c */
[C---:B------:R-:W-:Y:S01]  /*6e60*/  FFMA R45, R81.reuse, R128, R45 ;  /* 0x00000080512d7223 */ /* 0x040fe2000000002d */
[----:B------:R-:W-:Y:S02]  /*6e70*/  HADD2.F32 R129, -RZ, R131.H0_H0 ;  /* 0x20000083ff817230 */ /* 0x000fe40000004100 */
[C---:B------:R-:W-:Y:S01]  /*6e80*/  FMUL R46, R78.reuse, R50 ;  /* 0x000000324e2e7220 */ /* 0x040fe20000400000 */
[C---:B------:R-:W-:Y:S01]  /*6e90*/  FMUL R51, R78.reuse, R51 ;  /* 0x000000334e337220 */ /* 0x040fe20000400000 */
[--C-:B------:R-:W-:Y:S02]  /*6ea0*/  HADD2.F32 R131, -RZ, R133.reuse.H0_H0 ;  /* 0x20000085ff837230 */ /* 0x100fe40000004100 */
[C---:B------:R-:W-:Y:S01]  /*6eb0*/  FMUL R50, R78.reuse, R54 ;  /* 0x000000364e327220 */ /* 0x040fe20000400000 */
[C---:B------:R-:W-:Y:S01]  /*6ec0*/  FFMA R46, R81.reuse, R127, R46 ;  /* 0x0000007f512e7223 */ /* 0x040fe2000000002e */
[----:B------:R-:W-:Y:S02]  /*6ed0*/  HADD2.F32 R134, -RZ, R133.H1_H1 ;  /* 0x30000085ff867230 */ /* 0x000fe40000004100 */
[C---:B------:R-:W-:Y:S01]  /*6ee0*/  FFMA R51, R81.reuse, R130, R51 ;  /* 0x0000008251337223 */ /* 0x040fe20000000033 */
[----:B------:R-:W-:Y:S02]  /*6ef0*/  HADD2.F32 R133, -RZ, R135.H0_H0 ;  /* 0x20000087ff857230 */ /* 0x000fe40000004100 */
[C---:B------:R-:W-:Y:S01]  /*6f00*/  FMUL R55, R78.reuse, R55 ;  /* 0x000000374e377220 */ /* 0x040fe20000400000 */
[C---:B------:R-:W-:Y:S01]  /*6f10*/  FFMA R48, R81.reuse, R129, R48 ;  /* 0x0000008151307223 */ /* 0x040fe20000000030 */
[C---:B------:R-:W-:Y:S01]  /*6f20*/  FFMA R49, R81.reuse, R132, R49 ;  /* 0x0000008451317223 */ /* 0x040fe20000000031 */
[--C-:B------:R-:W-:Y:S02]  /*6f30*/  HADD2.F32 R135, -RZ, R137.reuse.H0_H0 ;  /* 0x20000089ff877230 */ /* 0x100fe40000004100 */
[C---:B------:R-:W-:Y:S01]  /*6f40*/  FFMA R50, R81.reuse, R131, R50 ;  /* 0x0000008351327223 */ /* 0x040fe20000000032 */
[----:B------:R-:W-:Y:S02]  /*6f50*/  HADD2.F32 R138, -RZ, R137.H1_H1 ;  /* 0x30000089ff8a7230 */ /* 0x000fe40000004100 */
[C---:B------:R-:W-:Y:S01]  /*6f60*/  FMUL R54, R78.reuse, R58 ;  /* 0x0000003a4e367220 */ /* 0x040fe20000400000 */
[----:B------:R-:W-:Y:S02]  /*6f70*/  HADD2.F32 R137, -RZ, R139.H0_H0 ;  /* 0x2000008bff897230 */ /* 0x000fe40000004100 */
[C---:B------:R-:W-:Y:S01]  /*6f80*/  FFMA R55, R81.reuse, R134, R55 ;  /* 0x0000008651377223 */ /* 0x040fe20000000037 */
        /* <DEDUP_REMOVED lines=16> */
[----:B------:R-:W-:Y:S01]  /*7090*/  FFMA R63, R81, R142, R63 ;  /* 0x0000008e513f7223 */ /* 0x000fe2000000003f */
[----:B------:R-:W-:Y:S01]  /*70a0*/  FMUL R67, R78, R67 ;  /* 0x000000434e437220 */ /* 0x000fe20000400000 */
[----:B------:R-:W-:Y:S01]  /*70b0*/  F2FP.SATFINITE.E5M2.F32.PACK_AB_MERGE_C R206, R47, R42, RZ ;  /* 0x0000002a2fce723e */ /* 0x000fe200048060ff */
[----:B------:R-:W-:Y:S01]  /*70c0*/  FFMA R60, R81, R141, R60 ;  /* 0x0000008d513c7223 */ /* 0x000fe2000000003c */
[----:B------:R-:W-:Y:S01]  /*70d0*/  F2FP.SATFINITE.E5M2.F32.PACK_AB_MERGE_C R207, R51, R46, RZ ;  /* 0x0000002e33cf723e */ /* 0x000fe200048060ff */
[C---:B------:R-:W-:Y:S01]  /*70e0*/  FFMA R61, R81.reuse, R144, R61 ;  /* 0x00000090513d7223 */ /* 0x040fe2000000003d */
[C---:B------:R-:W-:Y:S01]  /*70f0*/  FFMA R62, R81.reuse, R143, R62 ;  /* 0x0000008f513e7223 */ /* 0x040fe2000000003e */
[----:B------:R-:W-:Y:S01]  /*7100*/  FFMA R67, R81, R146, R67 ;  /* 0x0000009251437223 */ /* 0x000fe20000000043 */
[----:B------:R-:W-:Y:S02]  /*7110*/  F2FP.SATFINITE.E5M2.F32.PACK_AB_MERGE_C R206, R41, R40, R206 ;  /* 0x0000002829ce723e */ /* 0x000fe400048060ce */
[----:B------:R-:W-:Y:S02]  /*7120*/  F2FP.SATFINITE.E5M2.F32.PACK_AB_MERGE_C R207, R45, R44, R207 ;  /* 0x0000002c2dcf723e */ /* 0x000fe400048060cf */
[----:B------:R-:W-:Y:S02]  /*7130*/  F2FP.SATFINITE.E5M2.F32.PACK_AB_MERGE_C R212, R55, R50, RZ ;  /* 0x0000003237d4723e */ /* 0x000fe400048060ff */
[----:B------:R-:W-:Y:S01]  /*7140*/  F2FP.SATFINITE.E5M2.F32.PACK_AB_MERGE_C R213, R59, R54, RZ ;  /* 0x000000363bd5723e */ /* 0x000fe200048060ff */
[----:B------:R1:W-:Y:S01]  /*7150*/  STS.128 [R199+0x4020], R204 ;  /* 0x004020ccc7007388 */ /* 0x0003e20000000c00 */
[----:B------:R-:W-:Y:S02]  /*7160*/  F2FP.SATFINITE.E5M2.F32.PACK_AB_MERGE_C R214, R63, R58, RZ ;  /* 0x0000003a3fd6723e */ /* 0x000fe400048060ff */
[----:B------:R-:W-:Y:S02]  /*7170*/  F2FP.SATFINITE.E5M2.F32.PACK_AB_MERGE_C R215, R67, R62, RZ ;  /* 0x0000003e43d7723e */ /* 0x000fe400048060ff */
[----:B------:R-:W-:Y:S02]  /*7180*/  F2FP.SATFINITE.E5M2.F32.PACK_AB_MERGE_C R212, R49, R48, R212 ;  /* 0x0000003031d4723e */ /* 0x000fe400048060d4 */
[----:B------:R-:W-:Y:S02]  /*7190*/  F2FP.SATFINITE.E5M2.F32.PACK_AB_MERGE_C R213, R53, R52, R213 ;  /* 0x0000003435d5723e */ /* 0x000fe400048060d5 */
[----:B------:R-:W-:Y:S02]  /*71a0*/  F2FP.SATFINITE.E5M2.F32.PACK_AB_MERGE_C R214, R57, R56, R214 ;  /* 0x0000003839d6723e */ /* 0x000fe400048060d6 */
[----:B------:R-:W-:Y:S02]  /*71b0*/  F2FP.SATFINITE.E5M2.F32.PACK_AB_MERGE_C R215, R61, R60, R215 ;  /* 0x0000003c3dd7723e */ /* 0x000fe400048060d7 */
[----:B------:R-:W-:Y:S02]  /*71c0*/  LEA R216, R181, UR49, 0x3 ;  /* 0x00000031b5d87c11 */ /* 0x000fe4000f8e18ff */
[----:B------:R-:W-:Y:S01]  /*71d0*/  @P6 SHF.L.U32 R219, R180, 0x1f, RZ ;  /* 0x0000001fb4db6819 */ /* 0x000fe200000006ff */
[----:B------:R1:W-:Y:S01]  /*71e0*/  STS.128 [R198+0x4010], R212 ;  /* 0x004010d4c6007388 */ /* 0x0003e20000000c00 */
[----:B------:R-:W-:Y:S01]  /*71f0*/  @!PT LDS RZ, [RZ] ;  /* 0x00000000fffff984 */ /* 0x000fe20000000800 */
[----:B------:R-:W-:Y:S01]  /*7200*/  @!PT LDS RZ, [RZ] ;  /* 0x00000000fffff984 */ /* 0x000fe20000000800 */
[----:B------:R-:W-:Y:S01]  /*7210*/  @!PT LDS RZ, [RZ] ;  /* 0x00000000fffff984 */ /* 0x000fe20000000800 */
[----:B------:R-:W-:Y:S01]  /*7220*/  @!PT LDS RZ, [RZ] ;  /* 0x00000000fffff984 */ /* 0x000fe20000000800 */
[----:B------:R2:W-:Y:S07]  /*7230*/  MEMBAR.ALL.CTA ;  /* 0x0000000000007992 */ /* 0x0005ee0000008000 */
[----:B--2---:R-:W2:Y:S02]  /*7240*/  FENCE.VIEW.ASYNC.S ;  /* 0x00000000000073c6 */ /* 0x004ea40000000000 */
[----:B--2---:R-:W-:Y:S06]  /*7250*/  BAR.SYNC.DEFER_BLOCKING 0x1, 0x80 ;  /* 0x0042000000007b1d */ /* 0x004fec0000010000 */
[----:B------:R-:W-:Y:S05]  /*7260*/  @P0 BRA `(.L_x_114) ;  /* 0x0000000000280947 */ /* 0x000fea0003800000 */
[----:B------:R-:W-:Y:S02]  /*7270*/  UIADD3 UR4, UPT, UPT, UR49, 0x4200, URZ ;  /* 0x0000420031047890 */ /* 0x000fe4000fffe0ff */
[----:B------:R-:W-:Y:S01]  /*7280*/  UIADD3 UR6, UP0, UPT, UR52, 0x680, URZ ;  /* 0x0000068034067890 */ /* 0x000fe2000ff1e0ff */
[----:B------:R-:W-:Y:S03]  /*7290*/  UMOV UR43, UR36 ;  /* 0x00000024002b7c82 */ /* 0x000fe60008000000 */
[----:B------:R-:W-:Y:S01]  /*72a0*/  MOV R192, UR4 ;  /* 0x0000000400c07c02 */ /* 0x000fe20008000f00 */
[----:B------:R-:W-:Y:S03]  /*72b0*/  UIADD3.X UR7, UPT, UPT, URZ, UR53, URZ, UP0, !UPT ;  /* 0x00000035ff077290 */ /* 0x000fe600087fe4ff */
[----:B------:R-:W-:Y:S11]  /*72c0*/  R2UR UR40, R192 ;  /* 0x00000000c02872ca */ /* 0x000ff600000e0000 */
[----:B------:R-:W-:Y:S02]  /*72d0*/  @!UPT UIADD3 URZ, UPT, UPT, URZ, URZ, URZ ;  /* 0x000000fffffff290 */ /* 0x000fe4000fffe0ff */
[----:B------:R2:W-:Y:S01]  /*72e0*/  UTMASTG.3D [UR40], [UR6] ;  /* 0x00000028060073b5 */ /* 0x0005e20008010000 */
[----:B------:R0:W-:Y:S01]  /*72f0*/  UTMACMDFLUSH ;  /* 0x00000000000079b7 */ /* 0x0001e20000000000 */
[----:B--2---:R-:W-:Y:S04]  /*7300*/  DEPBAR.LE SB0, 0x1 ;  /* 0x000080400000791a */ /* 0x004fe80000000000 */
.L_x_114:
[----:B------:R-:W-:Y:S05]  /*7310*/  BSYNC.RECONVERGENT B0 ;  /* 0x0000000000007941 */ /* 0x000fea0003800200 */
.L_x_113:
[----:B------:R-:W-:Y:S06]  /*7320*/  BAR.SYNC.DEFER_BLOCKING 0x1, 0x80 ;  /* 0x0042000000007b1d */ /* 0x000fec0000010000 */
[----:B------:R-:W2:Y:S01]  /*7330*/  @P6 SYNCS.PHASECHK.TRANS64.TRYWAIT P0, [R216+URZ+0x40], R219 ;  /* 0x000040dbd80065a7 */ /* 0x000ea200080011ff */
[----:B------:R-:W-:Y:S01]  /*7340*/  BSSY B1, `(.L_x_115) ;  /* 0x0000023000017945 */ /* 0x000fe20003800000 */
[----:B--2---:R-:W-:Y:S03]  /*7350*/  @P6 SEL R208, RZ, 0x1, !P0 ;  /* 0x00000001ffd06807 */ /* 0x004fe60004000000 */
[----:B------:R-:W-:Y:S05]  /*7360*/  @!P6 BRA `(.L_x_116) ;  /* 0x000000000080e947 */ /* 0x000fea0003800000 */
[----:B------:R-:W-:Y:S01]  /*7370*/  ISETP.NE.AND P1, PT, R209, RZ, PT ;  /* 0x000000ffd100720c */ /* 0x000fe20003f25270 */
[----:B------:R-:W-:Y:S01]  /*7380*/  BSSY B0, `(.L_x_117) ;  /* 0x000000a000007945 */ /* 0x000fe20003800000 */
[----:B------:R-:W-:Y:S11]  /*7390*/  ISETP.NE.AND P0, PT, R208, RZ, PT ;  /* 0x000000ffd000720c */ /* 0x000ff60003f05270 */
[----:B------:R-:W-:Y:S04]  /*73a0*/  @P1 IMAD R0, R181, 0x2000, R190 ;  /* 0x00002000b5001824 */ /* 0x000fe800078e02be */
[C---:B------:R-:W-:Y:S01]  /*73b0*/  @P1 IMAD.IADD R211, R0.reuse, 0x1, R211 ;  /* 0x0000000100d31824 */ /* 0x040fe200078e02d3 */
[----:B------:R-:W-:Y:S03]  /*73c0*/  @P1 IADD3 R217, PT, PT, R0, R217, RZ ;  /* 0x000000d900d91210 */ /* 0x000fe60007ffe0ff */
[----:B------:R-:W-:Y:S01]  /*73d0*/  @P1 IMAD.IADD R210, R210, 0x1, R211 ;  /* 0x00000001d2d21824 */ /* 0x000fe200078e02d3 */
[----:B------:R-:W-:Y:S06]  /*73e0*/  @P0 BRA `(.L_x_118) ;  /* 0x00000000000c0947 */ /* 0x000fec0003800000 */
[----:B------:R-:W-:Y:S04]  /*73f0*/  SHF.L.U32 R3, R180, 0x1f, RZ ;  /* 0x0000001fb4037819 */ /* 0x000fe800000006ff */
[----:B------:R-:W2:Y:S02]  /*7400*/  SYNCS.PHASECHK.TRANS64.TRYWAIT P0, [R216+URZ+0x40], R3 ;  /* 0x00004003d80075a7 */ /* 0x000ea400080011ff */
[----:B--2---:R-:W-:Y:S05]  /*7410*/  @!P0 BRA `(.L_x_119) ;  /* 0x0000002000048947 */ /* 0x004fea0003800000 */
.L_x_118:
[----:B------:R-:W-:Y:S05]  /*7420*/  BSYNC B0 ;  /* 0x0000000000007941 */ /* 0x000fea0003800000 */
.L_x_117:
[----:B------:R-:W-:Y:S01]  /*7430*/  ISETP.NE.AND P0, PT, R209, RZ, PT ;  /* 0x000000ffd100720c */ /* 0x000fe20003f05270 */
[----:B--2---:R-:W-:Y:S02]  /*7440*/  VIADD R3, R216, 0x50 ;  /* 0x00000050d8037836 */ /* 0x004fe40000000000 */
[----:B------:R-:W-:Y:S02]  /*7450*/  IMAD.U32 R2, RZ, RZ, UR37 ;  /* 0x00000025ff027e24 */ /* 0x000fe4000f8e00ff */
[----:B------:R-:W-:Y:S03]  /*7460*/  VIADD R181, R181, 0x1 ;  /* 0x00000001b5b57836 */ /* 0x000fe60000000000 */
[----:B------:R-:W-:Y:S05]  /*7470*/  PRMT R2, R2, 0x654, R3 ;  /* 0x0000065402027816 */ /* 0x000fea0000000003 */
[----:B------:R2:W3:Y:S04]  /*7480*/  @P0 LDS.128 R148, [R0] ;  /* 0x0000000000940984 */ /* 0x0004e80000000c00 */
[----:B------:R2:W4:Y:S04]  /*7490*/  @P0 LDS.128 R152, [R211+0x10] ;  /* 0x00001000d3980984 */ /* 0x0005280000000c00 */
        /* <DEDUP_REMOVED lines=13> */
.L_x_116:
[----:B------:R-:W-:Y:S05]  /*7570*/  BSYNC B1 ;  /* 0x0000000000017941 */ /* 0x000fea0003800000 */
.L_x_115:
[----:B--2---:R-:W-:Y:S05]  /*7580*/  VIADD R0, R80, 0x40 ;  /* 0x0000004050007836 */ /* 0x004fea0000000000 */
[----:B------:R-:W-:Y:S04]  /*7590*/  SHF.R.U32.HI R0, RZ, 0x15, R0 ;  /* 0x00000015ff007819 */ /* 0x000fe80000011600 */
[----:B------:R-:W-:Y:S11]  /*75a0*/  LOP3.LUT P0, RZ, R0, 0x3, R173, 0x48, !PT ;  /* 0x0000000300ff7812 */ /* 0x000ff600078048ad */
[----:B------:R-:W-:Y:S02]  /*75b0*/  @!UPT UIADD3 URZ, UPT, UPT, URZ, URZ, URZ ;  /* 0x000000fffffff290 */ /* 0x000fe4000fffe0ff */
[----:B------:R-:W-:Y:S05]  /*75c0*/  @!P0 BRA `(.L_x_120) ;  /* 0x0000000000408947 */ /* 0x000fea0003800000 */
[----:B------:R-:W2:Y:S01]  /*75d0*/  LDCU.64 UR8, c[0x4][0x70] ;  /* 0x01000e00ff0877ac */ /* 0x000ea20008000a00 */
[----:B------:R-:W-:Y:S01]  /*75e0*/  MOV R3, 0x0 ;  /* 0x0000000000037802 */ /* 0x000fe20000000f00 */
[----:B------:R-:W-:Y:S02]  /*75f0*/  HFMA2 R12, -RZ, RZ, 0, 5.9604644775390625e-08 ;  /* 0x00000001ff0c7431 */ /* 0x000fe400000001ff */
[----:B------:R-:W-:Y:S02]  /*7600*/  IMAD.MOV.U32 R8, RZ, RZ, 0x192 ;  /* 0x00000192ff087424 */ /* 0x000fe400078e00ff */
[----:B------:R-:W-:Y:S01]  /*7610*/  IMAD.MOV.U32 R13, RZ, RZ, RZ ;  /* 0x000000ffff0d7224 */ /* 0x000fe200078e00ff */
[----:B------:R-:W5:Y:S01]  /*7620*/  LDCU.64 UR6, c[0x4][0x78] ;  /* 0x01000f00ff0677ac */ /* 0x000f620008000a00 */
[----:B------:R-:W1:Y:S01]  /*7630*/  LDC.64 R2, c[0x4][R3] ;  /* 0x0100000003027b82 */ /* 0x000e620000000a00 */
[----:B------:R-:W3:Y:S01]  /*7640*/  LDCU.64 UR4, c[0x4][0x10] ;  /* 0x01000200ff0477ac */ /* 0x000ee20008000a00 */
[----:B--2---:R-:W-:Y:S01]  /*7650*/  MOV R5, UR9 ;  /* 0x0000000900057c02 */ /* 0x004fe20008000f00 */
[----:B------:R-:W-:Y:S01]  /*7660*/  IMAD.U32 R4, RZ, RZ, UR8 ;  /* 0x00000008ff047e24 */ /* 0x000fe2000f8e00ff */
[----:B-----5:R-:W-:Y:S01]  /*7670*/  MOV R7, UR7 ;  /* 0x0000000700077c02 */ /* 0x020fe20008000f00 */
[----:B------:R-:W-:Y:S01]  /*7680*/  IMAD.U32 R6, RZ, RZ, UR6 ;  /* 0x00000006ff067e24 */ /* 0x000fe2000f8e00ff */
[----:B---3--:R-:W-:Y:S01]  /*7690*/  MOV R11, UR5 ;  /* 0x00000005000b7c02 */ /* 0x008fe20008000f00 */
[----:B------:R-:W-:Y:S02]  /*76a0*/  IMAD.U32 R10, RZ, RZ, UR4 ;  /* 0x00000004ff0a7e24 */ /* 0x000fe4000f8e00ff */
[----:B------:R-:W-:Y:S07]  /*76b0*/  LEPC R20, `(.L_x_120) ;  /* 0x000000001014794e */ /* 0x000fee0000000000 */
[----:B-1--4-:R-:W-:Y:S05]  /*76c0*/  CALL.ABS.NOINC R2 ;  /* 0x0000000002007343 */ /* 0x012fea0003c00000 */
.L_x_120:
[----:B------:R-:W-:Y:S01]  /*76d0*/  ISETP.NE.AND P0, PT, R193, RZ, PT ;  /* 0x000000ffc100720c */ /* 0x000fe20003f05270 */
[----:B------:R-:W-:Y:S05]  /*76e0*/  WARPSYNC.ALL ;  /* 0x0000000000007948 */ /* 0x000fea0003800000 */
[----:B------:R-:W-:Y:S01]  /*76f0*/  R2UR UR4, R80 ;  /* 0x00000000500472ca */ /* 0x000fe200000e0000 */
[----:B------:R-:W-:Y:S01]  /*7700*/  BSSY.RECONVERGENT B0, `(.L_x_121) ;  /* 0x000011c000007945 */ /* 0x000fe20003800200 */
[----:B---3--:R-:W-:Y:S02]  /*7710*/  F2FP.F16.E5M2.UNPACK_B R11, R149 ;  /* 0x00000095ff0b723e */ /* 0x008fe400020004ff */
[----:B------:R-:W-:Y:S02]  /*7720*/  F2FP.F16.E5M2.UNPACK_B R10, R150 ;  /* 0x00000096ff0a723e */ /* 0x000fe400020004ff */
[----:B------:R-:W-:Y:S01]  /*7730*/  F2FP.F16.E5M2.UNPACK_B R9, R151 ;  /* 0x00000097ff09723e */ /* 0x000fe200020004ff */
[--C-:B------:R-:W-:Y:S01]  /*7740*/  HADD2.F32 R83, -RZ, R11.reuse.H0_H0 ;  /* 0x2000000bff537230 */ /* 0x100fe20000004100 */
[----:B----4-:R-:W-:Y:S01]  /*7750*/  F2FP.F16.E5M2.UNPACK_B R8, R152 ;  /* 0x00000098ff08723e */ /* 0x010fe200020004ff */
[----:B------:R-:W-:Y:S01]  /*7760*/  HADD2.F32 R84, -RZ, R11.H1_H1 ;  /* 0x3000000bff547230 */ /* 0x000fe20000004100 */
[----:B------:R-:W-:Y:S01]  /*7770*/  F2FP.F16.E5M2.UNPACK_B R7, R153 ;  /* 0x00000099ff07723e */ /* 0x000fe200020004ff */
[--C-:B------:R-:W-:Y:S01]  /*7780*/  HADD2.F32 R87, -RZ, R10.reuse.H0_H0 ;  /* 0x2000000aff577230 */ /* 0x100fe20000004100 */
[----:B------:R-:W-:Y:S01]  /*7790*/  F2FP.F16.E5M2.UNPACK_B R6, R154 ;  /* 0x0000009aff06723e */ /* 0x000fe200020004ff */
[----:B------:R-:W-:Y:S01]  /*77a0*/  HADD2.F32 R88, -RZ, R10.H1_H1 ;  /* 0x3000000aff587230 */ /* 0x000fe20000004100 */
[----:B------:R-:W-:Y:S01]  /*77b0*/  F2FP.F16.E5M2.UNPACK_B R5, R155 ;  /* 0x0000009bff05723e */ /* 0x000fe200020004ff */
[--C-:B------:R-:W-:Y:S01]  /*77c0*/  HADD2.F32 R91, -RZ, R9.reuse.H0_H0 ;  /* 0x20000009ff5b7230 */ /* 0x100fe20000004100 */
[----:B-1----:R-:W-:Y:S01]  /*77d0*/  F2FP.F16.E5M2.UNPACK_B R4, R156 ;  /* 0x0000009cff04723e */ /* 0x002fe200020004ff */
[----:B------:R-:W-:Y:S01]  /*77e0*/  HADD2.F32 R93, -RZ, R9.H1_H1 ;  /* 0x30000009ff5d7230 */ /* 0x000fe20000004100 */
[-C--:B------:R-:W-:Y:S01]  /*77f0*/  F2FP.F16.E5M2.UNPACK_B R2, R148.reuse ;  /* 0x00000094ff02723e */ /* 0x080fe200020004ff */
[--C-:B------:R-:W-:Y:S01]  /*7800*/  HADD2.F32 R94, -RZ, R8.reuse.H0_H0 ;  /* 0x20000008ff5e7230 */ /* 0x100fe20000004100 */
[----:B------:R-:W-:Y:S01]  /*7810*/  F2FP.F16.E5M2.UNPACK_B R148, R148.H1 ;  /* 0x00000094ff94723e */ /* 0x000fe200030004ff */
[----:B------:R-:W-:Y:S01]  /*7820*/  HADD2.F32 R97, -RZ, R8.H1_H1 ;  /* 0x30000008ff617230 */ /* 0x000fe20000004100 */
[----:B------:R-:W-:Y:S01]  /*7830*/  F2FP.F16.E5M2.UNPACK_B R149, R149.H1 ;  /* 0x00000095ff95723e */ /* 0x000fe200030004ff */
[--C-:B------:R-:W-:Y:S01]  /*7840*/  HADD2.F32 R98, -RZ, R7.reuse.H0_H0 ;  /* 0x20000007ff627230 */ /* 0x100fe20000004100 */
[----:B------:R-:W-:Y:S01]  /*7850*/  F2FP.F16.E5M2.UNPACK_B R150, R150.H1 ;  /* 0x00000096ff96723e */ /* 0x000fe200030004ff */
[----:B------:R-:W-:Y:S01]  /*7860*/  HADD2.F32 R101, -RZ, R7.H1_H1 ;  /* 0x30000007ff657230 */ /* 0x000fe20000004100 */
[----:B------:R-:W-:Y:S01]  /*7870*/  F2FP.F16.E5M2.UNPACK_B R151, R151.H1 ;  /* 0x00000097ff97723e */ /* 0x000fe200030004ff */
[--C-:B------:R-:W-:Y:S01]  /*7880*/  HADD2.F32 R102, -RZ, R6.reuse.H0_H0 ;  /* 0x20000006ff667230 */ /* 0x100fe20000004100 */
[----:B------:R-:W-:Y:S01]  /*7890*/  IADD3 R195, PT, PT, R195, 0xb0, RZ ;  /* 0x000000b0c3c37810 */ /* 0x000fe20007ffe0ff */
[----:B------:R-:W-:Y:S01]  /*78a0*/  HADD2.F32 R105, -RZ, R6.H1_H1 ;  /* 0x30000006ff697230 */ /* 0x000fe20000004100 */
[----:B------:R-:W-:Y:S01]  /*78b0*/  F2FP.F16.E5M2.UNPACK_B R138, R163 ;  /* 0x000000a3ff8a723e */ /* 0x000fe200020004ff */
[--C-:B------:R-:W-:Y:S01]  /*78c0*/  HADD2.F32 R106, -RZ, R5.reuse.H0_H0 ;  /* 0x20000005ff6a7230 */ /* 0x100fe20000004100 */
[----:B------:R-:W-:Y:S01]  /*78d0*/  LOP3.LUT R195, R195, 0xfefffff8, RZ, 0xc0, !PT ;  /* 0xfefffff8c3c37812 */ /* 0x000fe200078ec0ff */
[----:B------:R-:W-:Y:S01]  /*78e0*/  HADD2.F32 R109, -RZ, R5.H1_H1 ;  /* 0x30000005ff6d7230 */ /* 0x000fe20000004100 */
[----:B------:R-:W-:Y:S01]  /*78f0*/  F2FP.F16.E5M2.UNPACK_B R116, R157 ;  /* 0x0000009dff74723e */ /* 0x000fe200020004ff */
[--C-:B------:R-:W-:Y:S01]  /*7900*/  HADD2.F32 R110, -RZ, R4.reuse.H0_H0 ;  /* 0x20000004ff6e7230 */ /* 0x100fe20000004100 */
[----:B------:R-:W-:Y:S01]  /*7910*/  F2FP.F16.E5M2.UNPACK_B R120, R158 ;  /* 0x0000009eff78723e */ /* 0x000fe200020004ff */
[----:B------:R-:W-:Y:S01]  /*7920*/  HADD2.F32 R113, -RZ, R4.H1_H1 ;  /* 0x30000004ff717230 */ /* 0x000fe20000004100 */
[----:B------:R-:W-:Y:S01]  /*7930*/  F2FP.F16.E5M2.UNPACK_B R124, R159 ;  /* 0x0000009fff7c723e */ /* 0x000fe200020004ff */
[----:B------:R-:W1:Y:S01]  /*7940*/  LDTM.x64 R4, tmem[UR4+0x40] ;  /* 0x00004004000479ee */ /* 0x000e620008340000 */
[--C-:B------:R-:W-:Y:S01]  /*7950*/  HADD2.F32 R0, -RZ, R2.reuse.H0_H0 ;  /* 0x20000002ff007230 */ /* 0x100fe20000004100 */
[----:B------:R-:W-:Y:S01]  /*7960*/  NOP ;  /* 0x0000000000007918 */ /* 0x000fe20000000000 */
[----:B-1----:R1:W-:Y:S01]  /*7970*/  SYNCS.ARRIVE.TRANS64.RED.A1T0 RZ, [R195+URZ], RZ ;  /* 0x000000ffc3ff79a7 */ /* 0x0023e200081004ff */
[----:B------:R-:W-:Y:S01]  /*7980*/  HADD2.F32 R2, -RZ, R2.H1_H1 ;  /* 0x30000002ff027230 */ /* 0x000fe20000004100 */
[----:B------:R-:W-:Y:S01]  /*7990*/  F2FP.F16.E5M2.UNPACK_B R128, R160 ;  /* 0x000000a0ff80723e */ /* 0x000fe200020004ff */
[--C-:B------:R-:W-:Y:S01]  /*79a0*/  HADD2.F32 R86, -RZ, R149.reuse.H1_H1 ;  /* 0x30000095ff567230 */ /* 0x100fe20000004100 */
[----:B------:R-:W-:Y:S01]  /*79b0*/  F2FP.F16.E5M2.UNPACK_B R132, R161 ;  /* 0x000000a1ff84723e */ /* 0x000fe200020004ff */
[--C-:B------:R-:W-:Y:S01]  /*79c0*/  HADD2.F32 R114, -RZ, R116.reuse.H0_H0 ;  /* 0x20000074ff727230 */ /* 0x100fe20000004100 */
[----:B------:R-:W-:Y:S01]  /*79d0*/  F2FP.F16.E5M2.UNPACK_B R136, R162 ;  /* 0x000000a2ff88723e */ /* 0x000fe200020004ff */
[----:B------:R-:W-:Y:S01]  /*79e0*/  HADD2.F32 R117, -RZ, R116.H1_H1 ;  /* 0x30000074ff757230 */ /* 0x000fe20000004100 */
[----:B------:R-:W-:Y:S01]  /*79f0*/  F2FP.F16.E5M2.UNPACK_B R152, R152.H1 ;  /* 0x00000098ff98723e */ /* 0x000fe200030004ff */
        /* <DEDUP_REMOVED lines=12> */
[C---:B------:R-:W-:Y:S01]  /*7ac0*/  FMUL R4, R78.reuse, R4 ;  /* 0x000000044e047220 */ /* 0x040fe20000400000 */
[C---:B------:R-:W-:Y:S01]  /*7ad0*/  FMUL R5, R78.reuse, R5 ;  /* 0x000000054e057220 */ /* 0x040fe20000400000 */
[----:B------:R-:W-:Y:S02]  /*7ae0*/  HADD2.F32 R3, -RZ, R148.H0_H0 ;  /* 0x20000094ff037230 */ /* 0x000fe40000004100 */
        /* <DEDUP_REMOVED lines=9> */
[----:B------:R-:W-:Y:S02]  /*7b80*/  HADD2.F32 R130, -RZ, R132.H0_H0 ;  /* 0x20000084ff827230 */ /* 0x000fe40000004100 */
[C---:B------:R-:W-:Y:S01]  /*7b90*/  FMUL R6, R78.reuse, R6 ;  /* 0x000000064e067220 */ /* 0x040fe20000400000 */
[----:B------:R-:W-:Y:S02]  /*7ba0*/  HADD2.F32 R82, -RZ, R148.H1_H1 ;  /* 0x30000094ff527230 */ /* 0x000fe40000004100 */
[C---:B------:R-:W-:Y:S01]  /*7bb0*/  FMUL R7, R78.reuse, R7 ;  /* 0x000000074e077220 */ /* 0x040fe20000400000 */
[----:B------:R-:W-:Y:S02]  /*7bc0*/  HADD2.F32 R85, -RZ, R149.H0_H0 ;  /* 0x20000095ff557230 */ /* 0x000fe40000004100 */
[C---:B------:R-:W-:Y:S01]  /*7bd0*/  FFMA R6, R81.reuse, R3, R6 ;  /* 0x0000000351067223 */ /* 0x040fe20000000006 */
[----:B------:R-:W-:Y:S02]  /*7be0*/  HADD2.F32 R133, -RZ, R132.H1_H1 ;  /* 0x30000084ff857230 */ /* 0x000fe40000004100 */
[C---:B------:R-:W-:Y:S01]  /*7bf0*/  FFMA R7, R81.reuse, R82, R7 ;  /* 0x0000005251077223 */ /* 0x040fe20000000007 */
[C---:B------:R-:W-:Y:S01]  /*7c00*/  FFMA R8, R81.reuse, R83, R8 ;  /* 0x0000005351087223 */ /* 0x040fe20000000008 */
[C---:B------:R-:W-:Y:S01]  /*7c10*/  FFMA R9, R81.reuse, R84, R9 ;  /* 0x0000005451097223 */ /* 0x040fe20000000009 */
[--C-:B------:R-:W-:Y:S02]  /*7c20*/  HADD2.F32 R82, -RZ, R138.reuse.H0_H0 ;  /* 0x2000008aff527230 */ /* 0x100fe40000004100 */
[C---:B------:R-:W-:Y:S01]  /*7c30*/  FMUL R10, R78.reuse, R10 ;  /* 0x0000000a4e0a7220 */ /* 0x040fe20000400000 */
[----:B------:R-:W-:Y:S02]  /*7c40*/  HADD2.F32 R83, -RZ, R138.H1_H1 ;  /* 0x3000008aff537230 */ /* 0x000fe40000004100 */
[C---:B------:R-:W-:Y:S01]  /*7c50*/  FMUL R11, R78.reuse, R11 ;  /* 0x0000000b4e0b7220 */ /* 0x040fe20000400000 */
[----:B------:R-:W-:Y:S02]  /*7c60*/  HADD2.F32 R89, -RZ, R150.H0_H0 ;  /* 0x20000096ff597230 */ /* 0x000fe40000004100 */
[C---:B------:R-:W-:Y:S01]  /*7c70*/  FFMA R10, R81.reuse, R85, R10 ;  /* 0x00000055510a7223 */ /* 0x040fe2000000000a */
[--C-:B------:R-:W-:Y:S02]  /*7c80*/  HADD2.F32 R134, -RZ, R136.reuse.H0_H0 ;  /* 0x20000088ff867230 */ /* 0x100fe40000004100 */
[C---:B------:R-:W-:Y:S01]  /*7c90*/  FFMA R11, R81.reuse, R86, R11 ;  /* 0x00000056510b7223 */ /* 0x040fe2000000000b */
[C---:B------:R-:W-:Y:S01]  /*7ca0*/  FFMA R12, R81.reuse, R87, R12 ;  /* 0x00000057510c7223 */ /* 0x040fe2000000000c */
[----:B------:R-:W-:Y:S01]  /*7cb0*/  FFMA R13, R81, R88, R13 ;  /* 0x00000058510d7223 */ /* 0x000fe2000000000d */
[----:B------:R-:W-:Y:S01]  /*7cc0*/  F2FP.SATFINITE.E5M2.F32.PACK_AB_MERGE_C R86, R7, R6, RZ ;  /* 0x000000060756723e */ /* 0x000fe200048060ff */
[C---:B------:R-:W-:Y:S01]  /*7cd0*/  FMUL R7, R78.reuse, R20 ;  /* 0x000000144e077220 */ /* 0x040fe20000400000 */
[----:B------:R-:W-:Y:S01]  /*7ce0*/  F2FP.SATFINITE.E5M2.F32.PACK_AB_MERGE_C R138, R11, R10, RZ ;  /* 0x0000000a0b8a723e */ /* 0x000fe200048060ff */
[C---:B------:R-:W-:Y:S01]  /*7cf0*/  FMUL R10, R78.reuse, R21 ;  /* 0x000000154e0a7220 */ /* 0x040fe20000400000 */
[C---:B------:R-:W-:Y:S01]  /*7d00*/  FMUL R21, R78.reuse, R28 ;  /* 0x0000001c4e157220 */ /* 0x040fe20000400000 */
[----:B------:R-:W-:Y:S02]  /*7d10*/  HADD2.F32 R137, -RZ, R136.H1_H1 ;  /* 0x30000088ff897230 */ /* 0x000fe40000004100 */
[C---:B------:R-:W-:Y:S01]  /*7d20*/  FMUL R14, R78.reuse, R14 ;  /* 0x0000000e4e0e7220 */ /* 0x040fe20000400000 */
[----:B------:R-:W-:Y:S02]  /*7d30*/  HADD2.F32 R90, -RZ, R150.H1_H1 ;  /* 0x30000096ff5a7230 */ /* 0x000fe40000004100 */
[C---:B------:R-:W-:Y:S01]  /*7d40*/  FMUL R15, R78.reuse, R15 ;  /* 0x0000000f4e0f7220 */ /* 0x040fe20000400000 */
[--C-:B------:R-:W-:Y:S02]  /*7d50*/  HADD2.F32 R92, -RZ, R151.reuse.H0_H0 ;  /* 0x20000097ff5c7230 */ /* 0x100fe40000004100 */
[C---:B------:R-:W-:Y:S01]  /*7d60*/  FFMA R14, R81.reuse, R89, R14 ;  /* 0x00000059510e7223 */ /* 0x040fe2000000000e */
[----:B------:R-:W-:Y:S02]  /*7d70*/  HADD2.F32 R95, -RZ, R151.H1_H1 ;  /* 0x30000097ff5f7230 */ /* 0x000fe40000004100 */
[C---:B------:R-:W-:Y:S01]  /*7d80*/  FFMA R15, R81.reuse, R90, R15 ;  /* 0x0000005a510f7223 */ /* 0x040fe2000000000f */
[C---:B------:R-:W-:Y:S01]  /*7d90*/  FFMA R0, R81.reuse, R91, R0 ;  /* 0x0000005b51007223 */ /* 0x040fe20000000000 */
[----:B------:R-:W-:Y:S01]  /*7da0*/  FFMA R2, R81, R93, R2 ;  /* 0x0000005d51027223 */ /* 0x000fe20000000002 */
[C---:B------:R-:W-:Y:S01]  /*7db0*/  FMUL R3, R78.reuse, R18 ;  /* 0x000000124e037220 */ /* 0x040fe20000400000 */
[C---:B------:R-:W-:Y:S01]  /*7dc0*/  FMUL R18, R78.reuse, R25 ;  /* 0x000000194e127220 */ /* 0x040fe20000400000 */
[----:B------:R-:W-:Y:S01]  /*7dd0*/  F2FP.SATFINITE.E5M2.F32.PACK_AB_MERGE_C R14, R15, R14, RZ ;  /* 0x0000000e0f0e723e */ /* 0x000fe200048060ff */
[C---:B------:R-:W-:Y:S01]  /*7de0*/  FMUL R25, R78.reuse, R32 ;  /* 0x000000204e197220 */ /* 0x040fe20000400000 */
[C---:B------:R-:W-:Y:S01]  /*7df0*/  FFMA R3, R81.reuse, R92, R3 ;  /* 0x0000005c51037223 */ /* 0x040fe20000000003 */
[C---:B------:R-:W-:Y:S01]  /*7e00*/  FMUL R6, R78.reuse, R19 ;  /* 0x000000134e067220 */ /* 0x040fe20000400000 */
[--C-:B------:R-:W-:Y:S02]  /*7e10*/  HADD2.F32 R96, -RZ, R152.reuse.H0_H0 ;  /* 0x20000098ff607230 */ /* 0x100fe40000004100 */
[C---:B------:R-:W-:Y:S01]  /*7e20*/  FMUL R11, R78.reuse, R22 ;  /* 0x000000164e0b7220 */ /* 0x040fe20000400000 */
[----:B------:R-:W-:Y:S02]  /*7e30*/  HADD2.F32 R99, -RZ, R152.H1_H1 ;  /* 0x30000098ff637230 */ /* 0x000fe40000004100 */
[C---:B------:R-:W-:Y:S01]  /*7e40*/  FFMA R6, R81.reuse, R95, R6 ;  /* 0x0000005f51067223 */ /* 0x040fe20000000006 */
[C---:B------:R-:W-:Y:S01]  /*7e50*/  FFMA R7, R81.reuse, R94, R7 ;  /* 0x0000005e51077223 */ /* 0x040fe20000000007 */
[C---:B------:R-:W-:Y:S01]  /*7e60*/  FFMA R10, R81.reuse, R97, R10 ;  /* 0x00000061510a7223 */ /* 0x040fe2000000000a */
[C---:B------:R-:W-:Y:S01]  /*7e70*/  FFMA R11, R81.reuse, R96, R11 ;  /* 0x00000060510b7223 */ /* 0x040fe2000000000b */
[----:B------:R-:W-:Y:S01]  /*7e80*/  FMUL R22, R78, R29 ;  /* 0x0000001d4e167220 */ /* 0x000fe20000400000 */
[----:B------:R-:W-:Y:S01]  /*7e90*/  F2FP.SATFINITE.E5M2.F32.PACK_AB_MERGE_C R3, R6, R3, RZ ;  /* 0x000000030603723e */ /* 0x000fe200048060ff */
[C---:B------:R-:W-:Y:S01]  /*7ea0*/  FMUL R29, R78.reuse, R36 ;  /* 0x000000244e1d7220 */ /* 0x040fe20000400000 */
        /* <DEDUP_REMOVED lines=11> */
[----:B------:R-:W-:Y:S01]  /*7f60*/  FMUL R20, R78, R27 ;  /* 0x0000001b4e147220 */ /* 0x000fe20000400000 */
[--C-:B------:R-:W-:Y:S01]  /*7f70*/  HADD2.F32 R104, -RZ, R154.reuse.H0_H0 ;  /* 0x2000009aff687230 */ /* 0x100fe20000004100 */
[----:B------:R-:W-:Y:S01]  /*7f80*/  F2FP.SATFINITE.E5M2.F32.PACK_AB_MERGE_C R16, R10, R7, R16 ;  /* 0x000000070a10723e */ /* 0x000fe20004806010 */
[----:B------:R-:W-:Y:S02]  /*7f90*/  HADD2.F32 R107, -RZ, R154.H1_H1 ;  /* 0x3000009aff6b7230 */ /* 0x000fe40000004100 */
[C---:B------:R-:W-:Y:S01]  /*7fa0*/  FFMA R20, R81.reuse, R103, R20 ;  /* 0x0000006751147223 */ /* 0x040fe20000000014 */
[C---:B------:R-:W-:Y:S01]  /*7fb0*/  FFMA R21, R81.reuse, R102, R21 ;  /* 0x0000006651157223 */ /* 0x040fe20000000015 */
[C---:B------:R-:W-:Y:S01]  /*7fc0*/  FFMA R22, R81.reuse, R105, R22 ;  /* 0x0000006951167223 */ /* 0x040fe20000000016 */
[C---:B------:R-:W-:Y:S01]  /*7fd0*/  FMUL R23, R78.reuse, R30 ;  /* 0x0000001e4e177220 */ /* 0x040fe20000400000 */
[----:B------:R-:W-:Y:S01]  /*7fe0*/  FMUL R30, R78, R37 ;  /* 0x000000254e1e7220 */ /* 0x000fe20000400000 */
[----:B------:R-:W-:Y:S01]  /*7ff0*/  F2FP.SATFINITE.E5M2.F32.PACK_AB_MERGE_C R19, R20, R19, RZ ;  /* 0x000000131413723e */ /* 0x000fe200048060ff */
[C---:B------:R-:W-:Y:S01]  /*8000*/  FMUL R37, R78.reuse, R44 ;  /* 0x0000002c4e257220 */ /* 0x040fe20000400000 */
[C---:B------:R-:W-:Y:S01]  /*8010*/  FFMA R23, R81.reuse, R104, R23 ;  /* 0x0000006851177223 */ /* 0x040fe20000000017 */
        /* <DEDUP_REMOVED lines=20> */
[----:B------:R-:W-:Y:S01]  /*8160*/  F2FP.F16.E5M2.UNPACK_B R159, R159.H1 ;  /* 0x0000009fff9f723e */ /* 0x000fe200030004ff */
[----:B------:R-:W-:Y:S01]  /*8170*/  FMUL R38, R78, R45 ;  /* 0x0000002d4e267220 */ /* 0x000fe20000400000 */
[----:B------:R-:W-:Y:S01]  /*8180*/  F2FP.SATFINITE.E5M2.F32.PACK_AB_MERGE_C R19, R28, R27, RZ ;  /* 0x0000001b1c13723e */ /* 0x000fe200048060ff */
[----:B------:R-:W-:Y:S01]  /*8190*/  FFMA R31, R81, R112, R31 ;  /* 0x00000070511f7223 */ /* 0x000fe2000000001f */
[C---:B------:R-:W-:Y:S01]  /*81a0*/  FMUL R45, R78.reuse, R52 ;  /* 0x000000344e2d7220 */ /* 0x040fe20000400000 */
[C---:B------:R-:W-:Y:S01]  /*81b0*/  FMUL R52, R78.reuse, R59 ;  /* 0x0000003b4e347220 */ /* 0x040fe20000400000 */
[----:B------:R-:W-:Y:S01]  /*81c0*/  F2FP.F16.E5M2.UNPACK_B R160, R160.H1 ;  /* 0x000000a0ffa0723e */ /* 0x000fe200030004ff */
[C---:B------:R-:W-:Y:S01]  /*81d0*/  FMUL R59, R78.reuse, R66 ;  /* 0x000000424e3b7220 */ /* 0x040fe20000400000 */
[----:B------:R-:W-:Y:S01]  /*81e0*/  F2FP.SATFINITE.E5M2.F32.PACK_AB_MERGE_C R66, R13, R12, R14 ;  /* 0x0000000c0d42723e */ /* 0x000fe2000480600e */
        /* <DEDUP_REMOVED lines=11> */
[C---:B------:R-:W-:Y:S01]  /*82a0*/  FFMA R35, R81.reuse, R116, R35 ;  /* 0x0000007451237223 */ /* 0x040fe20000000023 */
[C---:B------:R-:W-:Y:S01]  /*82b0*/  FMUL R36, R78.reuse, R43 ;  /* 0x0000002b4e247220 */ /* 0x040fe20000400000 */
[--C-:B------:R-:W-:Y:S02]  /*82c0*/  HADD2.F32 R120, -RZ, R158.reuse.H0_H0 ;  /* 0x2000009eff787230 */ /* 0x100fe40000004100 */
[C---:B------:R-:W-:Y:S01]  /*82d0*/  FMUL R39, R78.reuse, R46 ;  /* 0x0000002e4e277220 */ /* 0x040fe20000400000 */
[----:B------:R-:W-:Y:S02]  /*82e0*/  HADD2.F32 R123, -RZ, R158.H1_H1 ;  /* 0x3000009eff7b7230 */ /* 0x000fe40000004100 */
        /* <DEDUP_REMOVED lines=8> */
[C---:B------:R-:W-:Y:S01]  /*8370*/  FFMA R40, R81.reuse, R123, R40 ;  /* 0x0000007b51287223 */ /* 0x040fe20000000028 */
[C---:B------:R-:W-:Y:S01]  /*8380*/  FMUL R44, R78.reuse, R51 ;  /* 0x000000334e2c7220 */ /* 0x040fe20000400000 */
[C---:B------:R-:W-:Y:S01]  /*8390*/  FFMA R41, R81.reuse, R122, R41 ;  /* 0x0000007a51297223 */ /* 0x040fe20000000029 */
[C---:B------:R-:W-:Y:S01]  /*83a0*/  FFMA R42, R81.reuse, R125, R42 ;  /* 0x0000007d512a7223 */ /* 0x040fe2000000002a */
[C---:B------:R-:W-:Y:S01]  /*83b0*/  FMUL R46, R78.reuse, R53 ;  /* 0x000000354e2e7220 */ /* 0x040fe20000400000 */
[--C-:B------:R-:W-:Y:S02]  /*83c0*/  HADD2.F32 R128, -RZ, R160.reuse.H0_H0 ;  /* 0x200000a0ff807230 */ /* 0x100fe40000004100 */
[C---:B------:R-:W-:Y:S01]  /*83d0*/  FMUL R50, R78.reuse, R57 ;  /* 0x000000394e327220 */ /* 0x040fe20000400000 */
[C---:B------:R-:W-:Y:S01]  /*83e0*/  FMUL R51, R78.reuse, R58 ;  /* 0x0000003a4e337220 */ /* 0x040fe20000400000 */
[C---:B------:R-:W-:Y:S01]  /*83f0*/  FMUL R53, R78.reuse, R60 ;  /* 0x0000003c4e357220 */ /* 0x040fe20000400000 */
[C---:B------:R-:W-:Y:S01]  /*8400*/  FFMA R43, R81.reuse, R124, R43 ;  /* 0x0000007c512b7223 */ /* 0x040fe2000000002b */
[----:B------:R-:W-:Y:S02]  /*8410*/  HADD2.F32 R131, -RZ, R160.H1_H1 ;  /* 0x300000a0ff837230 */ /* 0x000fe40000004100 */
[C---:B------:R-:W-:Y:S01]  /*8420*/  FMUL R47, R78.reuse, R54 ;  /* 0x000000364e2f7220 */ /* 0x040fe20000400000 */
[C---:B------:R-:W-:Y:S01]  /*8430*/  FMUL R57, R78.reuse, R64 ;  /* 0x000000404e397220 */ /* 0x040fe20000400000 */
[C---:B------:R-:W-:Y:S01]  /*8440*/  FMUL R58, R78.reuse, R65 ;  /* 0x000000414e3a7220 */ /* 0x040fe20000400000 */
[C---:B------:R-:W-:Y:S01]  /*8450*/  FMUL R60, R78.reuse, R67 ;  /* 0x000000434e3c7220 */ /* 0x040fe20000400000 */
[----:B------:R-:W-:Y:S01]  /*8460*/  FFMA R44, R81, R127, R44 ;  /* 0x0000007f512c7223 */ /* 0x000fe2000000002c */
[C---:B------:R-:W-:Y:S01]  /*8470*/  FMUL R48, R78.reuse, R55 ;  /* 0x000000374e307220 */ /* 0x040fe20000400000 */
[----:B------:R-:W-:Y:S01]  /*8480*/  F2FP.SATFINITE.E5M2.F32.PACK_AB_MERGE_C R64, R5, R4, R86 ;  /* 0x000000040540723e */ /* 0x000fe20004806056 */
[----:B------:R-:W-:Y:S01]  /*8490*/  FFMA R45, R81, R126, R45 ;  /* 0x0000007e512d7223 */ /* 0x000fe2000000002d */
[----:B------:R-:W-:Y:S01]  /*84a0*/  F2FP.SATFINITE.E5M2.F32.PACK_AB_MERGE_C R65, R9, R8, R138 ;  /* 0x000000080941723e */ /* 0x000fe2000480608a */
[----:B------:R-:W-:Y:S01]  /*84b0*/  FMUL R49, R78, R56 ;  /* 0x000000384e317220 */ /* 0x000fe20000400000 */
[----:B------:R-:W-:Y:S01]  /*84c0*/  F2FP.SATFINITE.E5M2.F32.PACK_AB_MERGE_C R67, R2, R0, R3 ;  /* 0x000000000243723e */ /* 0x000fe20004806003 */
[C---:B------:R-:W-:Y:S01]  /*84d0*/  FFMA R46, R81.reuse, R129, R46 ;  /* 0x00000081512e7223 */ /* 0x040fe2000000002e */
[----:B------:R-:W-:Y:S01]  /*84e0*/  F2FP.F16.E5M2.UNPACK_B R162, R162.H1 ;  /* 0x000000a2ffa2723e */ /* 0x000fe200030004ff */
[--C-:B------:R-:W-:Y:S02]  /*84f0*/  HADD2.F32 R132, -RZ, R161.reuse.H0_H0 ;  /* 0x200000a1ff847230 */ /* 0x100fe40000004100 */
[C---:B------:R-:W-:Y:S01]  /*8500*/  FFMA R47, R81.reuse, R128, R47 ;  /* 0x00000080512f7223 */ /* 0x040fe2000000002f */
[----:B------:R1:W-:Y:S01]  /*8510*/  STS.128 [R172+UR49+0x6200], R64 ;  /* 0x00620040ac007988 */ /* 0x0003e20008000c31 */
[----:B------:R-:W-:Y:S02]  /*8520*/  HADD2.F32 R135, -RZ, R161.H1_H1 ;  /* 0x300000a1ff877230 */ /* 0x000fe40000004100 */
[C---:B------:R-:W-:Y:S01]  /*8530*/  FFMA R48, R81.reuse, R131, R48 ;  /* 0x0000008351307223 */ /* 0x040fe20000000030 */
[C---:B------:R-:W-:Y:S01]  /*8540*/  FFMA R49, R81.reuse, R130, R49 ;  /* 0x0000008251317223 */ /* 0x040fe20000000031 */
[----:B------:R-:W-:Y:S01]  /*8550*/  F2FP.F16.E5M2.UNPACK_B R163, R163.H1 ;  /* 0x000000a3ffa3723e */ /* 0x000fe200030004ff */
[C---:B------:R-:W-:Y:S01]  /*8560*/  FFMA R50, R81.reuse, R133, R50 ;  /* 0x0000008551327223 */ /* 0x040fe20000000032 */
[----:B------:R-:W-:Y:S01]  /*8570*/  FMUL R54, R78, R61 ;  /* 0x0000003d4e367220 */ /* 0x000fe20000400000 */
[--C-:B------:R-:W-:Y:S01]  /*8580*/  HADD2.F32 R136, -RZ, R162.reuse.H0_H0 ;  /* 0x200000a2ff887230 */ /* 0x100fe20000004100 */
[----:B------:R1:W-:Y:S01]  /*8590*/  STS.128 [R197+0x6010], R16 ;  /* 0x00601010c5007388 */ /* 0x0003e20000000c00 */
[----:B------:R-:W-:Y:S01]  /*85a0*/  F2FP.SATFINITE.E5M2.F32.PACK_AB_MERGE_C R35, R36, R35, RZ ;  /* 0x000000232423723e */ /* 0x000fe200048060ff */
[C---:B------:R-:W-:Y:S01]  /*85b0*/  FFMA R51, R81.reuse, R132, R51 ;  /* 0x0000008451337223 */ /* 0x040fe20000000033 */
[----:B------:R-:W-:Y:S01]  /*85c0*/  F2FP.SATFINITE.E5M2.F32.PACK_AB_MERGE_C R39, R40, R39, RZ ;  /* 0x000000272827723e */ /* 0x000fe200048060ff */
[----:B------:R-:W-:Y:S02]  /*85d0*/  HADD2.F32 R139, -RZ, R162.H1_H1 ;  /* 0x300000a2ff8b7230 */ /* 0x000fe40000004100 */
[C---:B------:R-:W-:Y:S01]  /*85e0*/  FMUL R55, R78.reuse, R62 ;  /* 0x0000003e4e377220 */ /* 0x040fe20000400000 */
[C---:B------:R-:W-:Y:S01]  /*85f0*/  FFMA R52, R81.reuse, R135, R52 ;  /* 0x0000008751347223 */ /* 0x040fe20000000034 */
[----:B------:R-:W-:Y:S01]  /*8600*/  FMUL R56, R78, R63 ;  /* 0x0000003f4e387220 */ /* 0x000fe20000400000 */
[C---:B------:R-:W-:Y:S01]  /*8610*/  FFMA R53, R81.reuse, R134, R53 ;  /* 0x0000008651357223 */ /* 0x040fe20000000035 */
[C---:B------:R-:W-:Y:S01]  /*8620*/  FFMA R54, R81.reuse, R137, R54 ;  /* 0x0000008951367223 */ /* 0x040fe20000000036 */
[--C-:B------:R-:W-:Y:S02]  /*8630*/  HADD2.F32 R84, -RZ, R163.reuse.H0_H0 ;  /* 0x200000a3ff547230 */ /* 0x100fe40000004100 */
[C---:B------:R-:W-:Y:S01]  /*8640*/  FFMA R55, R81.reuse, R136, R55 ;  /* 0x0000008851377223 */ /* 0x040fe20000000037 */
[----:B------:R-:W-:Y:S02]  /*8650*/  HADD2.F32 R85, -RZ, R163.H1_H1 ;  /* 0x300000a3ff557230 */ /* 0x000fe40000004100 */
[C---:B------:R-:W-:Y:S01]  /*8660*/  FFMA R56, R81.reuse, R139, R56 ;  /* 0x0000008b51387223 */ /* 0x040fe20000000038 */
[----:B------:R-:W-:Y:S01]  /*8670*/  F2FP.SATFINITE.E5M2.F32.PACK_AB_MERGE_C R43, R44, R43, RZ ;  /* 0x0000002b2c2b723e */ /* 0x000fe200048060ff */
[C---:B------:R-:W-:Y:S01]  /*8680*/  FFMA R57, R81.reuse, R82, R57 ;  /* 0x0000005251397223 */ /* 0x040fe20000000039 */
[C---:B------:R-:W-:Y:S01]  /*8690*/  FFMA R58, R81.reuse, R83, R58 ;  /* 0x00000053513a7223 */ /* 0x040fe2000000003a */
[C---:B------:R-:W-:Y:S01]  /*86a0*/  FFMA R59, R81.reuse, R84, R59 ;  /* 0x00000054513b7223 */ /* 0x040fe2000000003b */
[----:B------:R-:W-:Y:S01]  /*86b0*/  F2FP.SATFINITE.E5M2.F32.PACK_AB_MERGE_C R33, R34, R33, R35 ;  /* 0x000000212221723e */ /* 0x000fe20004806023 */
[----:B------:R-:W-:Y:S01]  /*86c0*/  FFMA R60, R81, R85, R60 ;  /* 0x00000055513c7223 */ /* 0x000fe2000000003c */
[----:B------:R-:W-:Y:S02]  /*86d0*/  F2FP.SATFINITE.E5M2.F32.PACK_AB_MERGE_C R32, R30, R29, R32 ;  /* 0x0000001d1e20723e */ /* 0x000fe40004806020 */
        /* <DEDUP_REMOVED lines=11> */
[----:B------:R-:W-:Y:S03]  /*8790*/  IADD3 R76, PT, PT, R76, 0x1, RZ ;  /* 0x000000014c4c7810 */ /* 0x000fe60007ffe0ff */
        /* <DEDUP_REMOVED lines=9> */
[----:B------:R-:W-:Y:S02]  /*8830*/  UIADD3 UR8, UP0, UPT, UR52, 0x680, URZ ;  /* 0x0000068034087890 */ /* 0x000fe4000ff1e0ff */
[----:B------:R-:W-:Y:S02]  /*8840*/  UIADD3 UR5, UPT, UPT, UR41, 0x40, URZ ;  /* 0x0000004029057890 */ /* 0x000fe4000fffe0ff */
[----:B------:R-:W-:Y:S02]  /*8850*/  UIADD3 UR4, UPT, UPT, UR49, 0x6200, URZ ;  /* 0x0000620031047890 */ /* 0x000fe4000fffe0ff */
[----:B------:R-:W-:Y:S01]  /*8860*/  UIADD3.X UR9, UPT, UPT, URZ, UR53, URZ, UP0, !UPT ;  /* 0x00000035ff097290 */ /* 0x000fe200087fe4ff */
[----:B------:R-:W-:Y:S01]  /*8870*/  UMOV UR6, UR42 ;  /* 0x0000002a00067c82 */ /* 0x000fe20008000000 */
[----:B------:R-:W-:Y:S07]  /*8880*/  UMOV UR7, UR36 ;  /* 0x0000002400077c82 */ /* 0x000fee0008000000 */
[----:B------:R2:W-:Y:S01]  /*8890*/  UTMASTG.3D [UR4], [UR8] ;  /* 0x00000004080073b5 */ /* 0x0005e20008010000 */
[----:B------:R0:W-:Y:S01]  /*88a0*/  UTMACMDFLUSH ;  /* 0x00000000000079b7 */ /* 0x0001e20000000000 */
[----:B--2---:R-:W-:Y:S04]  /*88b0*/  DEPBAR.LE SB0, 0x1 ;  /* 0x000080400000791a */ /* 0x004fe80000000000 */
.L_x_122:
[----:B------:R-:W-:Y:S05]  /*88c0*/  BSYNC.RECONVERGENT B0 ;  /* 0x0000000000007941 */ /* 0x000fea0003800200 */
.L_x_121:
[----:B------:R-:W-:Y:S01]  /*88d0*/  BAR.SYNC.DEFER_BLOCKING 0x1, 0x80 ;  /* 0x0042000000007b1d */ /* 0x000fe20000010000 */
[----:B------:R-:W-:Y:S01]  /*88e0*/  ISETP.NE.AND P2, PT, R194, RZ, PT ;  /* 0x000000ffc200720c */ /* 0x000fe20003f45270 */
[----:B------:R-:W-:Y:S01]  /*88f0*/  IMAD.IADD R20, R75, 0x1, R147 ;  /* 0x000000014b147824 */ /* 0x000fe200078e0293 */
[----:B------:R-:W-:Y:S01]  /*8900*/  ISETP.NE.AND P0, PT, R196, 0x2, PT ;  /* 0x00000002c400780c */ /* 0x000fe20003f05270 */
[----:B------:R-:W-:Y:S01]  /*8910*/  IMAD.IADD R21, R77, 0x1, R170 ;  /* 0x000000014d157824 */ /* 0x000fe200078e02aa */
[----:B------:R-:W-:Y:S02]  /*8920*/  ISETP.NE.AND P1, PT, R76, 0x4, PT ;  /* 0x000000044c00780c */ /* 0x000fe40003f25270 */
[----:B------:R-:W-:Y:S02]  /*8930*/  SEL R3, RZ, 0x1, P0 ;  /* 0x00000001ff037807 */ /* 0x000fe40000000000 */
[----:B------:R-:W-:Y:S02]  /*8940*/  SEL R0, RZ, 0x1, P1 ;  /* 0x00000001ff007807 */ /* 0x000fe40000800000 */
[----:B------:R-:W-:Y:S02]  /*8950*/  LOP3.LUT R182, R182, R3, RZ, 0x3c, !PT ;  /* 0x00000003b6b67212 */ /* 0x000fe400078e3cff */
[----:B------:R-:W-:Y:S02]  /*8960*/  LOP3.LUT R183, R183, R0, RZ, 0x3c, !PT ;  /* 0x00000000b7b77212 */ /* 0x000fe400078e3cff */
[----:B------:R-:W-:Y:S02]  /*8970*/  @P2 R2UR UR36, R179 ;  /* 0x00000000b32422ca */ /* 0x000fe400000e0000 */
[----:B------:R-:W-:Y:S02]  /*8980*/  SEL R196, R196, RZ, P0 ;  /* 0x000000ffc4c47207 */ /* 0x000fe40000000000 */
[----:B------:R-:W-:Y:S01]  /*8990*/  SEL R76, R76, RZ, P1 ;  /* 0x000000ff4c4c7207 */ /* 0x000fe20000800000 */
[----:B------:R-:W-:Y:S10]  /*89a0*/  @P2 BRA `(.L_x_123) ;  /* 0xffffffc400c02947 */ /* 0x000ff4000383ffff */
[----:B------:R-:W-:Y:S05]  /*89b0*/  EXIT ;  /* 0x000000000000794d */ /* 0x000fea0003800000 */
.L_x_24:
[----:B--2---:R2:W4:Y:S02]  /*89c0*/  SYNCS.PHASECHK.TRANS64.TRYWAIT P0, [R3+URZ+0xe0], R2 ;  /* 0x0000e002030075a7 */ /* 0x00452400080011ff */
[----:B----4-:R-:W-:Y:S05]  /*89d0*/  @!P0 NANOSLEEP.SYNCS 0x989680 ;  /* 0x009896800000895d */ /* 0x010fea0003900000 */
[----:B------:R-:W4:Y:S02]  /*89e0*/  @!P0 SYNCS.PHASECHK.TRANS64 P0, [R3+URZ+0xe0], R2 ;  /* 0x0000e002030085a7 */ /* 0x000f2400080010ff */
[----:B----4-:R-:W-:Y:S05]  /*89f0*/  @!P0 BRA `(.L_x_24) ;  /* 0xfffffffc00f08947 */ /* 0x010fea000383ffff */
[----:B------:R-:W-:Y:S05]  /*8a00*/  BRA `(.L_x_124) ;  /* 0xffffff8c00707947 */ /* 0x000fea000383ffff */
.L_x_27:
[----:B-1----:R-:W-:-:S07]  /*8a10*/  MOV R2, UR33 ;  /* 0x0000002100027c02 */ /* 0x002fce0008000f00 */
.L_x_125:
[----:B-1----:R1:W2:Y:S02]  /*8a20*/  SYNCS.PHASECHK.TRANS64.TRYWAIT P0, [R2+URZ+0x20], R5 ;  /* 0x00002005020075a7 */ /* 0x0022a400080011ff */
[----:B--2---:R-:W-:Y:S05]  /*8a30*/  @!P0 NANOSLEEP.SYNCS 0x989680 ;  /* 0x009896800000895d */ /* 0x004fea0003900000 */
[----:B------:R-:W2:Y:S02]  /*8a40*/  @!P0 SYNCS.PHASECHK.TRANS64 P0, [R2+URZ+0x20], R5 ;  /* 0x00002005020085a7 */ /* 0x000ea400080010ff */
[----:B--2---:R-:W-:Y:S05]  /*8a50*/  @!P0 BRA `(.L_x_125) ;  /* 0xfffffffc00f08947 */ /* 0x004fea000383ffff */
[----:B------:R-:W-:Y:S05]  /*8a60*/  BRA `(.L_x_26) ;  /* 0xffffff8c00d87947 */ /* 0x000fea000383ffff */
.L_x_34:
[----:B-1----:R-:W-:-:S07]  /*8a70*/  MOV R2, UR17 ;  /* 0x0000001100027c02 */ /* 0x002fce0008000f00 */
.L_x_126:
[----:B-1----:R1:W2:Y:S02]  /*8a80*/  SYNCS.PHASECHK.TRANS64.TRYWAIT P0, [R2+URZ+0x20], R5 ;  /* 0x00002005020075a7 */ /* 0x0022a400080011ff */
[----:B--2---:R-:W-:Y:S05]  /*8a90*/  @!P0 NANOSLEEP.SYNCS 0x989680 ;  /* 0x009896800000895d */ /* 0x004fea0003900000 */
[----:B------:R-:W2:Y:S02]  /*8aa0*/  @!P0 SYNCS.PHASECHK.TRANS64 P0, [R2+URZ+0x20], R5 ;  /* 0x00002005020085a7 */ /* 0x000ea400080010ff */
[----:B--2---:R-:W-:Y:S05]  /*8ab0*/  @!P0 BRA `(.L_x_126) ;  /* 0xfffffffc00f08947 */ /* 0x004fea000383ffff */
[----:B------:R-:W-:Y:S05]  /*8ac0*/  BRA `(.L_x_33) ;  /* 0xffffff9000947947 */ /* 0x000fea000383ffff */
.L_x_39:
[----:B-1----:R1:W2:Y:S02]  /*8ad0*/  SYNCS.PHASECHK.TRANS64.TRYWAIT P0, [R2+URZ+0x70], R3 ;  /* 0x00007003020075a7 */ /* 0x0022a400080011ff */
[----:B--2---:R-:W-:Y:S05]  /*8ae0*/  @!P0 NANOSLEEP.SYNCS 0x989680 ;  /* 0x009896800000895d */ /* 0x004fea0003900000 */
[----:B------:R-:W2:Y:S02]  /*8af0*/  @!P0 SYNCS.PHASECHK.TRANS64 P0, [R2+URZ+0x70], R3 ;  /* 0x00007003020085a7 */ /* 0x000ea400080010ff */
[----:B--2---:R-:W-:Y:S05]  /*8b00*/  @!P0 BRA `(.L_x_39) ;  /* 0xfffffffc00f08947 */ /* 0x004fea000383ffff */
[----:B------:R-:W-:Y:S05]  /*8b10*/  BRA `(.L_x_127) ;  /* 0xffffff9400387947 */ /* 0x000fea000383ffff */
.L_x_43:
[----:B---3--:R-:W-:-:S07]  /*8b20*/  MOV R0, UR5 ;  /* 0x0000000500007c02 */ /* 0x008fce0008000f00 */
.L_x_128:
[----:B-1----:R1:W2:Y:S02]  /*8b30*/  SYNCS.PHASECHK.TRANS64.TRYWAIT P0, [R0+URZ], R3 ;  /* 0x00000003000075a7 */ /* 0x0022a400080011ff */
[----:B--2---:R-:W-:Y:S05]  /*8b40*/  @!P0 NANOSLEEP.SYNCS 0x989680 ;  /* 0x009896800000895d */ /* 0x004fea0003900000 */
[----:B------:R-:W2:Y:S02]  /*8b50*/  @!P0 SYNCS.PHASECHK.TRANS64 P0, [R0+URZ], R3 ;  /* 0x00000003000085a7 */ /* 0x000ea400080010ff */
[----:B--2---:R-:W-:Y:S05]  /*8b60*/  @!P0 BRA `(.L_x_128) ;  /* 0xfffffffc00f08947 */ /* 0x004fea000383ffff */
[----:B------:R-:W-:Y:S05]  /*8b70*/  BRA `(.L_x_129) ;  /* 0xffffff9800a87947 */ /* 0x000fea000383ffff */
.L_x_44:
[----:B---3--:R-:W-:-:S07]  /*8b80*/  MOV R0, UR5 ;  /* 0x0000000500007c02 */ /* 0x008fce0008000f00 */
.L_x_130:
[----:B-1----:R1:W2:Y:S02]  /*8b90*/  SYNCS.PHASECHK.TRANS64.TRYWAIT P0, [R0+URZ], R3 ;  /* 0x00000003000075a7 */ /* 0x0022a400080011ff */
[----:B--2---:R-:W-:Y:S05]  /*8ba0*/  @!P0 NANOSLEEP.SYNCS 0x989680 ;  /* 0x009896800000895d */ /* 0x004fea0003900000 */
[----:B------:R-:W2:Y:S02]  /*8bb0*/  @!P0 SYNCS.PHASECHK.TRANS64 P0, [R0+URZ], R3 ;  /* 0x00000003000085a7 */ /* 0x000ea400080010ff */
[----:B--2---:R-:W-:Y:S05]  /*8bc0*/  @!P0 BRA `(.L_x_130) ;  /* 0xfffffffc00f08947 */ /* 0x004fea000383ffff */
[----:B------:R-:W-:Y:S05]  /*8bd0*/  BRA `(.L_x_131) ;  /* 0xffffff9800b47947 */ /* 0x000fea000383ffff */
.L_x_45:
[----:B---3--:R-:W-:-:S07]  /*8be0*/  MOV R0, UR5 ;  /* 0x0000000500007c02 */ /* 0x008fce0008000f00 */
.L_x_132:
[----:B-1----:R1:W2:Y:S02]  /*8bf0*/  SYNCS.PHASECHK.TRANS64.TRYWAIT P0, [R0+URZ], R3 ;  /* 0x00000003000075a7 */ /* 0x0022a400080011ff */
[----:B--2---:R-:W-:Y:S05]  /*8c00*/  @!P0 NANOSLEEP.SYNCS 0x989680 ;  /* 0x009896800000895d */ /* 0x004fea0003900000 */
[----:B------:R-:W2:Y:S02]  /*8c10*/  @!P0 SYNCS.PHASECHK.TRANS64 P0, [R0+URZ], R3 ;  /* 0x00000003000085a7 */ /* 0x000ea400080010ff */
[----:B--2---:R-:W-:Y:S05]  /*8c20*/  @!P0 BRA `(.L_x_132) ;  /* 0xfffffffc00f08947 */ /* 0x004fea000383ffff */
[----:B------:R-:W-:Y:S05]  /*8c30*/  BRA `(.L_x_133) ;  /* 0xffffff9800c07947 */ /* 0x000fea000383ffff */
.L_x_48:
[----:B-1----:R1:W2:Y:S02]  /*8c40*/  SYNCS.PHASECHK.TRANS64.TRYWAIT P0, [R0+URZ+0xd0], R5 ;  /* 0x0000d005000075a7 */ /* 0x0022a400080011ff */
[----:B--2---:R-:W-:Y:S05]  /*8c50*/  @!P0 NANOSLEEP.SYNCS 0x989680 ;  /* 0x009896800000895d */ /* 0x004fea0003900000 */
[----:B------:R-:W2:Y:S02]  /*8c60*/  @!P0 SYNCS.PHASECHK.TRANS64 P0, [R0+URZ+0xd0], R5 ;  /* 0x0000d005000085a7 */ /* 0x000ea400080010ff */
[----:B--2---:R-:W-:Y:S05]  /*8c70*/  @!P0 BRA `(.L_x_48) ;  /* 0xfffffffc00f08947 */ /* 0x004fea000383ffff */
[----:B------:R-:W-:Y:S05]  /*8c80*/  BRA `(.L_x_134) ;  /* 0xffffff9c00207947 */ /* 0x000fea000383ffff */
.L_x_49:
[----:B------:R-:W-:-:S07]  /*8c90*/  MOV R0, UR5 ;  /* 0x0000000500007c02 */ /* 0x000fce0008000f00 */
.L_x_135:
[----:B-1----:R1:W2:Y:S02]  /*8ca0*/  SYNCS.PHASECHK.TRANS64.TRYWAIT P0, [R0+URZ+0x80], R7 ;  /* 0x00008007000075a7 */ /* 0x0022a400080011ff */
[----:B--2---:R-:W-:Y:S05]  /*8cb0*/  @!P0 NANOSLEEP.SYNCS 0x989680 ;  /* 0x009896800000895d */ /* 0x004fea0003900000 */
[----:B------:R-:W2:Y:S02]  /*8cc0*/  @!P0 SYNCS.PHASECHK.TRANS64 P0, [R0+URZ+0x80], R7 ;  /* 0x00008007000085a7 */ /* 0x000ea400080010ff */
[----:B--2---:R-:W-:Y:S05]  /*8cd0*/  @!P0 BRA `(.L_x_135) ;  /* 0xfffffffc00f08947 */ /* 0x004fea000383ffff */
[----:B------:R-:W-:Y:S05]  /*8ce0*/  BRA `(.L_x_136) ;  /* 0xffffff9c00307947 */ /* 0x000fea000383ffff */
.L_x_50:
[----:B-1----:R1:W2:Y:S02]  /*8cf0*/  SYNCS.PHASECHK.TRANS64.TRYWAIT P1, [R0+URZ+0x70], R5 ;  /* 0x00007005000075a7 */ /* 0x0022a400080211ff */
[----:B--2---:R-:W-:Y:S05]  /*8d00*/  @!P1 NANOSLEEP.SYNCS 0x989680 ;  /* 0x009896800000995d */ /* 0x004fea0003900000 */
[----:B------:R-:W2:Y:S02]  /*8d10*/  @!P1 SYNCS.PHASECHK.TRANS64 P1, [R0+URZ+0x70], R5 ;  /* 0x00007005000095a7 */ /* 0x000ea400080210ff */
[----:B--2---:R-:W-:Y:S05]  /*8d20*/  @!P1 BRA `(.L_x_50) ;  /* 0xfffffffc00f09947 */ /* 0x004fea000383ffff */
[----:B------:R-:W-:Y:S05]  /*8d30*/  BRA `(.L_x_137) ;  /* 0xffffff9c00607947 */ /* 0x000fea000383ffff */
.L_x_53:
[----:B------:R-:W-:-:S07]  /*8d40*/  MOV R0, UR5 ;  /* 0x0000000500007c02 */ /* 0x000fce0008000f00 */
.L_x_138:
[----:B-1----:R1:W2:Y:S02]  /*8d50*/  SYNCS.PHASECHK.TRANS64.TRYWAIT P0, [R0+URZ+0x80], R3 ;  /* 0x00008003000075a7 */ /* 0x0022a400080011ff */
[----:B--2---:R-:W-:Y:S05]  /*8d60*/  @!P0 NANOSLEEP.SYNCS 0x989680 ;  /* 0x009896800000895d */ /* 0x004fea0003900000 */
[----:B------:R-:W2:Y:S02]  /*8d70*/  @!P0 SYNCS.PHASECHK.TRANS64 P0, [R0+URZ+0x80], R3 ;  /* 0x00008003000085a7 */ /* 0x000ea400080010ff */
[----:B--2---:R-:W-:Y:S05]  /*8d80*/  @!P0 BRA `(.L_x_138) ;  /* 0xfffffffc00f08947 */ /* 0x004fea000383ffff */
[----:B------:R-:W-:Y:S05]  /*8d90*/  BRA `(.L_x_52) ;  /* 0xffffff9c00b47947 */ /* 0x000fea000383ffff */
.L_x_62:
[----:B-1----:R-:W-:-:S04]  /*8da0*/  MOV R4, UR6 ;  /* 0x0000000600047c02 */ /* 0x002fc80008000f00 */
[----:B------:R1:W2:Y:S03]  /*8db0*/  SYNCS.PHASECHK.TRANS64.TRYWAIT P0, [R4+URZ+0x8], R5 ;  /* 0x00000805040075a7 */ /* 0x0002a600080011ff */
[----:B--2---:R-:W-:Y:S05]  /*8dc0*/  @!P0 NANOSLEEP.SYNCS 0x989680 ;  /* 0x009896800000895d */ /* 0x004fea0003900000 */
[----:B------:R-:W2:Y:S02]  /*8dd0*/  @!P0 SYNCS.PHASECHK.TRANS64 P0, [R4+URZ+0x8], R5 ;  /* 0x00000805040085a7 */ /* 0x000ea400080010ff */
[----:B--2---:R-:W-:Y:S05]  /*8de0*/  @!P0 BRA `(.L_x_62) ;  /* 0xfffffffc00ec8947 */ /* 0x004fea000383ffff */
[----:B------:R-:W-:Y:S05]  /*8df0*/  BRA `(.L_x_61) ;  /* 0xffffffa000687947 */ /* 0x000fea000383ffff */
.L_x_64:
[----:B------:R-:W-:Y:S01]  /*8e00*/  BSSY B0, `(.L_x_139) ;  /* 0x0000006000007945 */ /* 0x000fe20003800000 */
[----:B------:R-:W-:-:S07]  /*8e10*/  MOV R15, 0xffffffff ;  /* 0xffffffff000f7802 */ /* 0x000fce0000000f00 */
[----:B-1---5:R-:W-:Y:S05]  /*8e20*/  WARPSYNC.COLLECTIVE R15, `(.L_x_140) ;  /* 0x000000000f0c7348 */ /* 0x022fea0003c00000 */
[----:B------:R-:W-:Y:S02]  /*8e30*/  ELECT P6, UR79, PT ;  /* 0x00000000004f782f */ /* 0x000fe400038c0000 */
[----:B------:R-:W-:Y:S01]  /*8e40*/  MOV R14, UR79 ;  /* 0x0000004f000e7c02 */ /* 0x000fe20008000f00 */
[----:B-1---5:R-:W-:Y:S10]  /*8e50*/  ENDCOLLECTIVE ;  /* 0x000000000000791b */ /* 0x022ff40003800000 */
.L_x_140:
[----:B------:R-:W-:Y:S05]  /*8e60*/  BSYNC B0 ;  /* 0x0000000000007941 */ /* 0x000fea0003800000 */
.L_x_139:
[----:B------:R-:W-:Y:S05]  /*8e70*/  BRA `(.L_x_141) ;  /* 0xffffffa000987947 */ /* 0x000fea000383ffff */
.L_x_66:
[----:B-1----:R-:W-:-:S04]  /*8e80*/  MOV R2, UR6 ;  /* 0x0000000600027c02 */ /* 0x002fc80008000f00 */
[----:B------:R1:W2:Y:S03]  /*8e90*/  SYNCS.PHASECHK.TRANS64.TRYWAIT P0, [R2+URZ+0x8], R3 ;  /* 0x00000803020075a7 */ /* 0x0002a600080011ff */
[----:B--2---:R-:W-:Y:S05]  /*8ea0*/  @!P0 NANOSLEEP.SYNCS 0x989680 ;  /* 0x009896800000895d */ /* 0x004fea0003900000 */
[----:B------:R-:W2:Y:S02]  /*8eb0*/  @!P0 SYNCS.PHASECHK.TRANS64 P0, [R2+URZ+0x8], R3 ;  /* 0x00000803020085a7 */ /* 0x000ea400080010ff */
[----:B--2---:R-:W-:Y:S05]  /*8ec0*/  @!P0 BRA `(.L_x_66) ;  /* 0xfffffffc00ec8947 */ /* 0x004fea000383ffff */
[----:B------:R-:W-:Y:S05]  /*8ed0*/  BRA `(.L_x_65) ;  /* 0xffffffa0009c7947 */ /* 0x000fea000383ffff */
.L_x_67:
[----:B-1----:R1:W2:Y:S02]  /*8ee0*/  SYNCS.PHASECHK.TRANS64.TRYWAIT P0, [R0+URZ+0x70], R5 ;  /* 0x00007005000075a7 */ /* 0x0022a400080011ff */
[----:B--2---:R-:W-:Y:S05]  /*8ef0*/  @!P0 NANOSLEEP.SYNCS 0x989680 ;  /* 0x009896800000895d */ /* 0x004fea0003900000 */
[----:B------:R-:W2:Y:S02]  /*8f00*/  @!P0 SYNCS.PHASECHK.TRANS64 P0, [R0+URZ+0x70], R5 ;  /* 0x00007005000085a7 */ /* 0x000ea400080010ff */
[----:B--2---:R-:W-:Y:S05]  /*8f10*/  @!P0 BRA `(.L_x_67) ;  /* 0xfffffffc00f08947 */ /* 0x004fea000383ffff */
[----:B------:R-:W-:Y:S05]  /*8f20*/  BRA `(.L_x_142) ;  /* 0xffffffa400887947 */ /* 0x000fea000383ffff */
.L_x_69:
[----:B------:R-:W-:-:S07]  /*8f30*/  MOV R0, UR9 ;  /* 0x0000000900007c02 */ /* 0x000fce0008000f00 */
.L_x_143:
[----:B-1----:R1:W2:Y:S02]  /*8f40*/  SYNCS.PHASECHK.TRANS64.TRYWAIT P0, [R0+URZ+0xb0], R5 ;  /* 0x0000b005000075a7 */ /* 0x0022a400080011ff */
[----:B--2---:R-:W-:Y:S05]  /*8f50*/  @!P0 NANOSLEEP.SYNCS 0x989680 ;  /* 0x009896800000895d */ /* 0x004fea0003900000 */
[----:B------:R-:W2:Y:S02]  /*8f60*/  @!P0 SYNCS.PHASECHK.TRANS64 P0, [R0+URZ+0xb0], R5 ;  /* 0x0000b005000085a7 */ /* 0x000ea400080010ff */
[----:B--2---:R-:W-:Y:S05]  /*8f70*/  @!P0 BRA `(.L_x_143) ;  /* 0xfffffffc00f08947 */ /* 0x004fea000383ffff */
[----:B------:R-:W-:Y:S05]  /*8f80*/  BRA `(.L_x_144) ;  /* 0xffffffa400d47947 */ /* 0x000fea000383ffff */
.L_x_72:
[----:B------:R-:W-:Y:S07]  /*8f90*/  MOV R0, UR8 ;  /* 0x0000000800007c02 */ /* 0x000fee0008000f00 */
.L_x_145:
[----:B-1----:R1:W2:Y:S02]  /*8fa0*/  SYNCS.PHASECHK.TRANS64.TRYWAIT P0, [R0+URZ], R5 ;  /* 0x00000005000075a7 */ /* 0x0022a400080011ff */
[----:B--2---:R-:W-:Y:S05]  /*8fb0*/  @!P0 NANOSLEEP.SYNCS 0x989680 ;  /* 0x009896800000895d */ /* 0x004fea0003900000 */
[----:B------:R-:W2:Y:S02]  /*8fc0*/  @!P0 SYNCS.PHASECHK.TRANS64 P0, [R0+URZ], R5 ;  /* 0x00000005000085a7 */ /* 0x000ea400080010ff */
[----:B--2---:R-:W-:Y:S05]  /*8fd0*/  @!P0 BRA `(.L_x_145) ;  /* 0xfffffffc00f08947 */ /* 0x004fea000383ffff */
[----:B------:R-:W-:Y:S05]  /*8fe0*/  BRA `(.L_x_71) ;  /* 0xffffffa400e87947 */ /* 0x000fea000383ffff */
.L_x_76:
[----:B-1----:R-:W-:-:S07]  /*8ff0*/  MOV R0, UR8 ;  /* 0x0000000800007c02 */ /* 0x002fce0008000f00 */
.L_x_146:
[----:B-1----:R1:W2:Y:S02]  /*9000*/  SYNCS.PHASECHK.TRANS64.TRYWAIT P0, [R0+URZ], R3 ;  /* 0x00000003000075a7 */ /* 0x0022a400080011ff */
[----:B--2---:R-:W-:Y:S05]  /*9010*/  @!P0 NANOSLEEP.SYNCS 0x989680 ;  /* 0x009896800000895d */ /* 0x004fea0003900000 */
[----:B------:R-:W2:Y:S02]  /*9020*/  @!P0 SYNCS.PHASECHK.TRANS64 P0, [R0+URZ], R3 ;  /* 0x00000003000085a7 */ /* 0x000ea400080010ff */
[----:B--2---:R-:W-:Y:S05]  /*9030*/  @!P0 BRA `(.L_x_146) ;  /* 0xfffffffc00f08947 */ /* 0x004fea000383ffff */
[----:B------:R-:W-:Y:S05]  /*9040*/  BRA `(.L_x_147) ;  /* 0xffffffa800dc7947 */ /* 0x000fea000383ffff */
.L_x_77:
[----:B------:R-:W-:-:S07]  /*9050*/  MOV R0, UR8 ;  /* 0x0000000800007c02 */ /* 0x000fce0008000f00 */
.L_x_148:
[----:B-1----:R1:W2:Y:S02]  /*9060*/  SYNCS.PHASECHK.TRANS64.TRYWAIT P0, [R0+URZ], R3 ;  /* 0x00000003000075a7 */ /* 0x0022a400080011ff */
[----:B--2---:R-:W-:Y:S05]  /*9070*/  @!P0 NANOSLEEP.SYNCS 0x989680 ;  /* 0x009896800000895d */ /* 0x004fea0003900000 */
[----:B------:R-:W2:Y:S02]  /*9080*/  @!P0 SYNCS.PHASECHK.TRANS64 P0, [R0+URZ], R3 ;  /* 0x00000003000085a7 */ /* 0x000ea400080010ff */
[----:B--2---:R-:W-:Y:S05]  /*9090*/  @!P0 BRA `(.L_x_148) ;  /* 0xfffffffc00f08947 */ /* 0x004fea000383ffff */
[----:B------:R-:W-:Y:S05]  /*90a0*/  BRA `(.L_x_149) ;  /* 0xffffffa800e87947 */ /* 0x000fea000383ffff */
.L_x_78:
[----:B------:R-:W-:-:S07]  /*90b0*/  MOV R0, UR8 ;  /* 0x0000000800007c02 */ /* 0x000fce0008000f00 */
.L_x_150:
[----:B-1----:R1:W2:Y:S02]  /*90c0*/  SYNCS.PHASECHK.TRANS64.TRYWAIT P0, [R0+URZ], R3 ;  /* 0x00000003000075a7 */ /* 0x0022a400080011ff */
[----:B--2---:R-:W-:Y:S05]  /*90d0*/  @!P0 NANOSLEEP.SYNCS 0x989680 ;  /* 0x009896800000895d */ /* 0x004fea0003900000 */
[----:B------:R-:W2:Y:S02]  /*90e0*/  @!P0 SYNCS.PHASECHK.TRANS64 P0, [R0+URZ], R3 ;  /* 0x00000003000085a7 */ /* 0x000ea400080010ff */
[----:B--2---:R-:W-:Y:S05]  /*90f0*/  @!P0 BRA `(.L_x_150) ;  /* 0xfffffffc00f08947 */ /* 0x004fea000383ffff */
[----:B------:R-:W-:Y:S05]  /*9100*/  BRA `(.L_x_151) ;  /* 0xffffffa800f47947 */ /* 0x000fea000383ffff */
.L_x_81:
[----:B------:R-:W-:-:S07]  /*9110*/  MOV R0, UR7 ;  /* 0x0000000700007c02 */ /* 0x000fce0008000f00 */
.L_x_152:
[----:B-1----:R1:W2:Y:S02]  /*9120*/  SYNCS.PHASECHK.TRANS64.TRYWAIT P1, [R0+URZ+0xf0], R3 ;  /* 0x0000f003000075a7 */ /* 0x0022a400080211ff */
[----:B--2---:R-:W-:Y:S05]  /*9130*/  @!P1 NANOSLEEP.SYNCS 0x989680 ;  /* 0x009896800000995d */ /* 0x004fea0003900000 */
[----:B------:R-:W2:Y:S02]  /*9140*/  @!P1 SYNCS.PHASECHK.TRANS64 P1, [R0+URZ+0xf0], R3 ;  /* 0x0000f003000095a7 */ /* 0x000ea400080210ff */
[----:B--2---:R-:W-:Y:S05]  /*9150*/  @!P1 BRA `(.L_x_152) ;  /* 0xfffffffc00f09947 */ /* 0x004fea000383ffff */
[----:B------:R-:W-:Y:S05]  /*9160*/  BRA `(.L_x_153) ;  /* 0xffffffac00407947 */ /* 0x000fea000383ffff */
.L_x_86:
[----:B--2---:R2:W4:Y:S02]  /*9170*/  SYNCS.PHASECHK.TRANS64.TRYWAIT P0, [R0+URZ+0x70], R3 ;  /* 0x00007003000075a7 */ /* 0x00452400080011ff */
[----:B----4-:R-:W-:Y:S05]  /*9180*/  @!P0 NANOSLEEP.SYNCS 0x989680 ;  /* 0x009896800000895d */ /* 0x010fea0003900000 */
[----:B------:R-:W4:Y:S02]  /*9190*/  @!P0 SYNCS.PHASECHK.TRANS64 P0, [R0+URZ+0x70], R3 ;  /* 0x00007003000085a7 */ /* 0x000f2400080010ff */
[----:B----4-:R-:W-:Y:S05]  /*91a0*/  @!P0 BRA `(.L_x_86) ;  /* 0xfffffffc00f08947 */ /* 0x010fea000383ffff */
[----:B------:R-:W-:Y:S05]  /*91b0*/  BRA `(.L_x_154) ;  /* 0xffffffb0004c7947 */ /* 0x000fea000383ffff */
.L_x_89:
[----:B------:R-:W-:Y:S07]  /*91c0*/  MOV R0, UR6 ;  /* 0x0000000600007c02 */ /* 0x000fee0008000f00 */
.L_x_155:
[----:B--2---:R2:W4:Y:S02]  /*91d0*/  SYNCS.PHASECHK.TRANS64.TRYWAIT P0, [R0+URZ+0x68], R3 ;  /* 0x00006803000075a7 */ /* 0x00452400080011ff */
[----:B----4-:R-:W-:Y:S05]  /*91e0*/  @!P0 NANOSLEEP.SYNCS 0x989680 ;  /* 0x009896800000895d */ /* 0x010fea0003900000 */
[----:B------:R-:W4:Y:S02]  /*91f0*/  @!P0 SYNCS.PHASECHK.TRANS64 P0, [R0+URZ+0x68], R3 ;  /* 0x00006803000085a7 */ /* 0x000f2400080010ff */
[----:B----4-:R-:W-:Y:S05]  /*9200*/  @!P0 BRA `(.L_x_155) ;  /* 0xfffffffc00f08947 */ /* 0x010fea000383ffff */
[----:B------:R-:W-:Y:S05]  /*9210*/  BRA `(.L_x_88) ;  /* 0xffffffb4002c7947 */ /* 0x000fea000383ffff */
.L_x_92:
[----:B--2---:R-:W-:Y:S07]  /*9220*/  MOV R3, UR6 ;  /* 0x0000000600037c02 */ /* 0x004fee0008000f00 */
.L_x_156:
[----:B-1----:R1:W2:Y:S02]  /*9230*/  SYNCS.PHASECHK.TRANS64.TRYWAIT P0, [R3+URZ+0x50], R12 ;  /* 0x0000500c030075a7 */ /* 0x0022a400080011ff */
[----:B--2---:R-:W-:Y:S05]  /*9240*/  @!P0 NANOSLEEP.SYNCS 0x989680 ;  /* 0x009896800000895d */ /* 0x004fea0003900000 */
[----:B------:R-:W2:Y:S02]  /*9250*/  @!P0 SYNCS.PHASECHK.TRANS64 P0, [R3+URZ+0x50], R12 ;  /* 0x0000500c030085a7 */ /* 0x000ea400080010ff */
[----:B--2---:R-:W-:Y:S05]  /*9260*/  @!P0 BRA `(.L_x_156) ;  /* 0xfffffffc00f08947 */ /* 0x004fea000383ffff */
[----:B------:R-:W-:Y:S05]  /*9270*/  BRA `(.L_x_157) ;  /* 0xffffffb400a47947 */ /* 0x000fea000383ffff */
.L_x_93:
[----:B------:R-:W-:Y:S07]  /*9280*/  MOV R3, UR6 ;  /* 0x0000000600037c02 */ /* 0x000fee0008000f00 */
.L_x_158:
[----:B-1----:R1:W2:Y:S02]  /*9290*/  SYNCS.PHASECHK.TRANS64.TRYWAIT P0, [R3+URZ+0x58], R12 ;  /* 0x0000580c030075a7 */ /* 0x0022a400080011ff */
[----:B--2---:R-:W-:Y:S05]  /*92a0*/  @!P0 NANOSLEEP.SYNCS 0x989680 ;  /* 0x009896800000895d */ /* 0x004fea0003900000 */
[----:B------:R-:W2:Y:S02]  /*92b0*/  @!P0 SYNCS.PHASECHK.TRANS64 P0, [R3+URZ+0x58], R12 ;  /* 0x0000580c030085a7 */ /* 0x000ea400080010ff */
[----:B--2---:R-:W-:Y:S05]  /*92c0*/  @!P0 BRA `(.L_x_158) ;  /* 0xfffffffc00f08947 */ /* 0x004fea000383ffff */
[----:B------:R-:W-:Y:S05]  /*92d0*/  BRA `(.L_x_159) ;  /* 0xffffffb800247947 */ /* 0x000fea000383ffff */
.L_x_95:
[----:B------:R-:W-:-:S07]  /*92e0*/  MOV R0, UR6 ;  /* 0x0000000600007c02 */ /* 0x000fce0008000f00 */
.L_x_160:
[----:B-1----:R1:W4:Y:S02]  /*92f0*/  SYNCS.PHASECHK.TRANS64.TRYWAIT P0, [R0+URZ+0x50], R3 ;  /* 0x00005003000075a7 */ /* 0x00232400080011ff */
[----:B----4-:R-:W-:Y:S05]  /*9300*/  @!P0 NANOSLEEP.SYNCS 0x989680 ;  /* 0x009896800000895d */ /* 0x010fea0003900000 */
[----:B------:R-:W4:Y:S02]  /*9310*/  @!P0 SYNCS.PHASECHK.TRANS64 P0, [R0+URZ+0x50], R3 ;  /* 0x00005003000085a7 */ /* 0x000f2400080010ff */
[----:B----4-:R-:W-:Y:S05]  /*9320*/  @!P0 BRA `(.L_x_160) ;  /* 0xfffffffc00f08947 */ /* 0x010fea000383ffff */
[----:B------:R-:W-:Y:S05]  /*9330*/  BRA `(.L_x_161) ;  /* 0xffffffb800947947 */ /* 0x000fea000383ffff */
.L_x_97:
[----:B--2---:R2:W3:Y:S02]  /*9340*/  SYNCS.PHASECHK.TRANS64.TRYWAIT P0, [R0+URZ+0x70], R3 ;  /* 0x00007003000075a7 */ /* 0x0044e400080011ff */
[----:B---3--:R-:W-:Y:S05]  /*9350*/  @!P0 NANOSLEEP.SYNCS 0x989680 ;  /* 0x009896800000895d */ /* 0x008fea0003900000 */
[----:B------:R-:W3:Y:S02]  /*9360*/  @!P0 SYNCS.PHASECHK.TRANS64 P0, [R0+URZ+0x70], R3 ;  /* 0x00007003000085a7 */ /* 0x000ee400080010ff */
[----:B---3--:R-:W-:Y:S05]  /*9370*/  @!P0 BRA `(.L_x_97) ;  /* 0xfffffffc00f08947 */ /* 0x008fea000383ffff */
[----:B------:R-:W-:Y:S05]  /*9380*/  BRA `(.L_x_162) ;  /* 0xffffffbc005c7947 */ /* 0x000fea000383ffff */
.L_x_108:
[----:B-1----:R1:W3:Y:S02]  /*9390*/  SYNCS.PHASECHK.TRANS64.TRYWAIT P1, [R3+URZ+0x40], R0 ;  /* 0x00004000030075a7 */ /* 0x0022e400080211ff */
[----:B---3--:R-:W-:Y:S05]  /*93a0*/  @!P1 NANOSLEEP.SYNCS 0x989680 ;  /* 0x009896800000995d */ /* 0x008fea0003900000 */
[----:B------:R-:W3:Y:S02]  /*93b0*/  @!P1 SYNCS.PHASECHK.TRANS64 P1, [R3+URZ+0x40], R0 ;  /* 0x00004000030095a7 */ /* 0x000ee400080210ff */
[----:B---3--:R-:W-:Y:S05]  /*93c0*/  @!P1 BRA `(.L_x_108) ;  /* 0xfffffffc00f09947 */ /* 0x008fea000383ffff */
[----:B------:R-:W-:Y:S05]  /*93d0*/  BRA `(.L_x_107) ;  /* 0xffffffc800807947 */ /* 0x000fea000383ffff */
.L_x_110:
[----:B-1----:R1:W4:Y:S02]  /*93e0*/  SYNCS.PHASECHK.TRANS64.TRYWAIT P0, [R195+URZ+0x90], R2 ;  /* 0x00009002c30075a7 */ /* 0x00232400080011ff */
[----:B----4-:R-:W-:Y:S05]  /*93f0*/  @!P0 NANOSLEEP.SYNCS 0x989680 ;  /* 0x009896800000895d */ /* 0x010fea0003900000 */
[----:B------:R-:W4:Y:S02]  /*9400*/  @!P0 SYNCS.PHASECHK.TRANS64 P0, [R195+URZ+0x90], R2 ;  /* 0x00009002c30085a7 */ /* 0x000f2400080010ff */
[----:B----4-:R-:W-:Y:S05]  /*9410*/  @!P0 BRA `(.L_x_110) ;  /* 0xfffffffc00f08947 */ /* 0x010fea000383ffff */
[----:B------:R-:W-:Y:S05]  /*9420*/  BRA `(.L_x_109) ;  /* 0xffffffc800dc7947 */ /* 0x000fea000383ffff */
.L_x_119:
[----:B--2---:R2:W3:Y:S02]  /*9430*/  SYNCS.PHASECHK.TRANS64.TRYWAIT P0, [R216+URZ+0x40], R3 ;  /* 0x00004003d80075a7 */ /* 0x0044e400080011ff */
[----:B---3--:R-:W-:Y:S05]  /*9440*/  @!P0 NANOSLEEP.SYNCS 0x989680 ;  /* 0x009896800000895d */ /* 0x008fea0003900000 */
[----:B------:R-:W3:Y:S02]  /*9450*/  @!P0 SYNCS.PHASECHK.TRANS64 P0, [R216+URZ+0x40], R3 ;  /* 0x00004003d80085a7 */ /* 0x000ee400080010ff */
[----:B---3--:R-:W-:Y:S05]  /*9460*/  @!P0 BRA `(.L_x_119) ;  /* 0xfffffffc00f08947 */ /* 0x008fea000383ffff */
[----:B------:R-:W-:Y:S05]  /*9470*/  BRA `(.L_x_118) ;  /* 0xffffffdc00e87947 */ /* 0x000fea000383ffff */
        .weak           $__internal_0_$__cuda_sm10x_tcgen05_guardrail_trap_col_being_dealloced_not_returned_by_alloc
        .type           $__internal_0_$__cuda_sm10x_tcgen05_guardrail_trap_col_being_dealloced_not_returned_by_alloc,@function
        .size           $__internal_0_$__cuda_sm10x_tcgen05_guardrail_trap_col_being_dealloced_not_returned_by_alloc,($__internal_1_$__cuda_sm10x_tcgen05_guardrail_trap_phase_invalid_during_alloc - $__internal_0_$__cuda_sm10x_tcgen05_guardrail_trap_col_being_dealloced_not_returned_by_alloc)
$__internal_0_$__cuda_sm10x_tcgen05_guardrail_trap_col_being_dealloced_not_returned_by_alloc:
[----:B------:R-:W-:Y:S05]  /*9480*/  BPT.TRAP 0x1 ;  /* 0x000000040000795c */ /* 0x000fea0000300000 */
[----:B------:R-:W-:-:S04]  /*9490*/  HFMA2 R3, -RZ, RZ, 0, 0 ;  /* 0x00000000ff037431 */ /* 0x000fc800000001ff */
[----:B------:R-:W-:Y:S05]  /*94a0*/  RET.REL.NODEC R2 `(_ZN7cutlass13device_kernelINS_4gemm6kernel13GemmUniversalIN4cute5tupleIJiiiiEEENS1_10collective13CollectiveMmaINS1_35MainloopSm100TmaUmmaWarpSpecializedILi4ELi2ELi4ENS5_IJNS4_1CILi2EEENSA_ILi1EEESC_EEEEENS5_IJNSA_ILi256EEENSA_ILi128EEESG_EEENS_12float_e5m2_tENS5_IJlSC_lEEESI_SJ_NS4_8TiledMMAINS4_8MMA_AtomIJNS4_10MMA_TraitsINS4_25SM100_MMA_F8F6F4_2x1SM_SSEJSI_SI_fSF_SG_NS4_17integral_constantINS4_4UMMA5MajorELSQ_0EEESR_NSO_INSP_7ScaleInELSS_0EEEST_EEEEEENS4_6LayoutINS5_IJSC_SC_SC_EEENS5_IJNSA_ILi0EEESY_SY_EEEEENS5_IJNS4_10UnderscoreES11_S11_EEEEENS4_18SM100_TMA_2SM_LOADENS4_14ComposedLayoutINS4_7SwizzleILi3ELi4ELi3EEENS4_18smem_ptr_flag_bitsILi8EEENSW_INS5_IJNSA_ILi8EEESG_EEENS5_IJSG_SC_EEEEEEEvNS4_8identityES14_S1E_vS1F_EENS_8epilogue10collective18CollectiveEpilogueINS1H_23Sm100TmaWarpSpecializedILi2ELi2ELi64ELb0ELb0EEEJNS5_IJSG_SG_SG_EEENS5_IJNSW_ISG_SC_EENSW_INSA_ILi64EEESC_EEEEESI_SJ_SI_SJ_NS1H_6fusion15FusionCallbacksIS1L_NS1R_17LinearCombinationISI_fSI_fLNS_15FloatRoundStyleE2EEES1M_S1Q_JEEENS4_5SM1004TMEM4LOAD26SM100_TMEM_LOAD_32dp32b64xENS4_13SM90_TMA_LOADENS15_INS16_ILi2ELi4ELi3EEES19_NSW_INS5_IJS1A_S1O_EEENS5_IJS1O_SC_EEEEEEENS4_39AutoVectorizingCopyWithAssumedAlignmentILi128EEENS4_14SM90_TMA_STOREES26_S28_S28_EEEvvEEEEvNT_6ParamsE) ;  /* 0xffffff6802d47950 */ /* 0x000fea0003c3ffff */
        .weak           $__internal_1_$__cuda_sm10x_tcgen05_guardrail_trap_phase_invalid_during_alloc
        .type           $__internal_1_$__cuda_sm10x_tcgen05_guardrail_trap_phase_invalid_during_alloc,@function
        .size           $__internal_1_$__cuda_sm10x_tcgen05_guardrail_trap_phase_invalid_during_alloc,($__internal_2_$__cuda_sm10x_tcgen05_guardrail_trap_unallocated_columns_being_dealloced - $__internal_1_$__cuda_sm10x_tcgen05_guardrail_trap_phase_invalid_during_alloc)
$__internal_1_$__cuda_sm10x_tcgen05_guardrail_trap_phase_invalid_during_alloc:
[----:B------:R-:W-:Y:S05]  /*94b0*/  BPT.TRAP 0x1 ;  /* 0x000000040000795c */ /* 0x000fea0000300000 */
[----:B------:R-:W-:-:S04]  /*94c0*/  MOV R3, 0x0 ;  /* 0x0000000000037802 */ /* 0x000fc80000000f00 */
[----:B------:R-:W-:Y:S05]  /*94d0*/  RET.REL.NODEC R2 `(_ZN7cutlass13device_kernelINS_4gemm6kernel13GemmUniversalIN4cute5tupleIJiiiiEEENS1_10collective13CollectiveMmaINS1_35MainloopSm100TmaUmmaWarpSpecializedILi4ELi2ELi4ENS5_IJNS4_1CILi2EEENSA_ILi1EEESC_EEEEENS5_IJNSA_ILi256EEENSA_ILi128EEESG_EEENS_12float_e5m2_tENS5_IJlSC_lEEESI_SJ_NS4_8TiledMMAINS4_8MMA_AtomIJNS4_10MMA_TraitsINS4_25SM100_MMA_F8F6F4_2x1SM_SSEJSI_SI_fSF_SG_NS4_17integral_constantINS4_4UMMA5MajorELSQ_0EEESR_NSO_INSP_7ScaleInELSS_0EEEST_EEEEEENS4_6LayoutINS5_IJSC_SC_SC_EEENS5_IJNSA_ILi0EEESY_SY_EEEEENS5_IJNS4_10UnderscoreES11_S11_EEEEENS4_18SM100_TMA_2SM_LOADENS4_14ComposedLayoutINS4_7SwizzleILi3ELi4ELi3EEENS4_18smem_ptr_flag_bitsILi8EEENSW_INS5_IJNSA_ILi8EEESG_EEENS5_IJSG_SC_EEEEEEEvNS4_8identityES14_S1E_vS1F_EENS_8epilogue10collective18CollectiveEpilogueINS1H_23Sm100TmaWarpSpecializedILi2ELi2ELi64ELb0ELb0EEEJNS5_IJSG_SG_SG_EEENS5_IJNSW_ISG_SC_EENSW_INSA_ILi64EEESC_EEEEESI_SJ_SI_SJ_NS1H_6fusion15FusionCallbacksIS1L_NS1R_17LinearCombinationISI_fSI_fLNS_15FloatRoundStyleE2EEES1M_S1Q_JEEENS4_5SM1004TMEM4LOAD26SM100_TMEM_LOAD_32dp32b64xENS4_13SM90_TMA_LOADENS15_INS16_ILi2ELi4ELi3EEES19_NSW_INS5_IJS1A_S1O_EEENS5_IJS1O_SC_EEEEEEENS4_39AutoVectorizingCopyWithAssumedAlignmentILi128EEENS4_14SM90_TMA_STOREES26_S28_S28_EEEvvEEEEvNT_6ParamsE) ;  /* 0xffffff6802c87950 */ /* 0x000fea0003c3ffff */
        .weak           $__internal_2_$__cuda_sm10x_tcgen05_guardrail_trap_unallocated_columns_being_dealloced
        .type           $__internal_2_$__cuda_sm10x_tcgen05_guardrail_trap_unallocated_columns_being_dealloced,@function
        .size           $__internal_2_$__cuda_sm10x_tcgen05_guardrail_trap_unallocated_columns_being_dealloced,(.L_x_164 - $__internal_2_$__cuda_sm10x_tcgen05_guardrail_trap_unallocated_columns_being_dealloced)
$__internal_2_$__cuda_sm10x_tcgen05_guardrail_trap_unallocated_columns_being_dealloced:
[----:B------:R-:W-:Y:S05]  /*94e0*/  BPT.TRAP 0x1 ;  /* 0x000000040000795c */ /* 0x000fea0000300000 */
[----:B------:R-:W-:-:S04]  /*94f0*/  HFMA2 R3, -RZ, RZ, 0, 0 ;  /* 0x00000000ff037431 */ /* 0x000fc800000001ff */
[----:B------:R-:W-:Y:S05]  /*9500*/  RET.REL.NODEC R2 `(_ZN7cutlass13device_kernelINS_4gemm6kernel13GemmUniversalIN4cute5tupleIJiiiiEEENS1_10collective13CollectiveMmaINS1_35MainloopSm100TmaUmmaWarpSpecializedILi4ELi2ELi4ENS5_IJNS4_1CILi2EEENSA_ILi1EEESC_EEEEENS5_IJNSA_ILi256EEENSA_ILi128EEESG_EEENS_12float_e5m2_tENS5_IJlSC_lEEESI_SJ_NS4_8TiledMMAINS4_8MMA_AtomIJNS4_10MMA_TraitsINS4_25SM100_MMA_F8F6F4_2x1SM_SSEJSI_SI_fSF_SG_NS4_17integral_constantINS4_4UMMA5MajorELSQ_0EEESR_NSO_INSP_7ScaleInELSS_0EEEST_EEEEEENS4_6LayoutINS5_IJSC_SC_SC_EEENS5_IJNSA_ILi0EEESY_SY_EEEEENS5_IJNS4_10UnderscoreES11_S11_EEEEENS4_18SM100_TMA_2SM_LOADENS4_14ComposedLayoutINS4_7SwizzleILi3ELi4ELi3EEENS4_18smem_ptr_flag_bitsILi8EEENSW_INS5_IJNSA_ILi8EEESG_EEENS5_IJSG_SC_EEEEEEEvNS4_8identityES14_S1E_vS1F_EENS_8epilogue10collective18CollectiveEpilogueINS1H_23Sm100TmaWarpSpecializedILi2ELi2ELi64ELb0ELb0EEEJNS5_IJSG_SG_SG_EEENS5_IJNSW_ISG_SC_EENSW_INSA_ILi64EEESC_EEEEESI_SJ_SI_SJ_NS1H_6fusion15FusionCallbacksIS1L_NS1R_17LinearCombinationISI_fSI_fLNS_15FloatRoundStyleE2EEES1M_S1Q_JEEENS4_5SM1004TMEM4LOAD26SM100_TMEM_LOAD_32dp32b64xENS4_13SM90_TMA_LOADENS15_INS16_ILi2ELi4ELi3EEES19_NSW_INS5_IJS1A_S1O_EEENS5_IJS1O_SC_EEEEEEENS4_39AutoVectorizingCopyWithAssumedAlignmentILi128EEENS4_14SM90_TMA_STOREES26_S28_S28_EEEvvEEEEvNT_6ParamsE) ;  /* 0xffffff6802bc7950 */ /* 0x000fea0003c3ffff */
.L_x_163:
[----:B------:R-:W-:-:S00]  /*9510*/  BRA `(.L_x_163) ;  /* 0xfffffffc00fc7947 */ /* 0x000fc0000383ffff */
[----:B------:R-:W-:-:S00]  /*9520*/  NOP ;  /* 0x0000000000007918 */ /* 0x000fc00000000000 */
        /* <DEDUP_REMOVED lines=13> */
.L_x_164:


//--------------------- .nv.global.init           --------------------------
	.section	.nv.global.init,"aw",@progbits
.nv.global.init:
	.type		$str$27,@object
	.size		$str$27,($str$28 - $str$27)
$str$27:
        /*0000*/ 	.byte	0x28, 0x61, 0x64, 0x64, 0x72, 0x65, 0x73, 0x73, 0x20, 0x26, 0x20, 0x6d, 0x61, 0x73, 0x6b, 0x29
        /*0010*/ 	.byte	0x20, 0x3d, 0x3d, 0x20, 0x30, 0x00
	.type		$str$28,@object
	.size		$str$28,($str$26 - $str$28)
$str$28:
        /*0016*/ 	.byte	0x2f, 0x74, 0x6d, 0x70, 0x2f, 0x63, 0x75, 0x74, 0x6c, 0x61, 0x73, 0x73, 0x5f, 0x73, 0x77, 0x65
        /*0026*/ 	.byte	0x65, 0x70, 0x5f, 0x73, 0x72, 0x63, 0x2f, 0x69, 0x6e, 0x63, 0x6c, 0x75, 0x64, 0x65, 0x2f, 0x63
        /*0036*/ 	.byte	0x75, 0x74, 0x65, 0x2f, 0x70, 0x6f, 0x69, 0x6e, 0x74, 0x65, 0x72, 0x5f, 0x66, 0x6c, 0x61, 0x67
        /*0046*/ 	.byte	0x67, 0x65, 0x64, 0x2e, 0x68, 0x70, 0x70, 0x00
	.type		$str$26,@object
	.size		$str$26,($str$25 - $str$26)
$str$26:
        /*004e*/ 	.byte	0x2f, 0x74, 0x6d, 0x70, 0x2f, 0x63, 0x75, 0x74, 0x6c, 0x61, 0x73, 0x73, 0x5f, 0x73, 0x77, 0x65
        /*005e*/ 	.byte	0x65, 0x70, 0x5f, 0x73, 0x72, 0x63, 0x2f, 0x69, 0x6e, 0x63, 0x6c, 0x75, 0x64, 0x65, 0x2f, 0x63
        /*006e*/ 	.byte	0x75, 0x74, 0x65, 0x2f, 0x61, 0x74, 0x6f, 0x6d, 0x2f, 0x63, 0x6f, 0x70, 0x79, 0x5f, 0x74, 0x72
        /*007e*/ 	.byte	0x61, 0x69, 0x74, 0x73, 0x5f, 0x73, 0x6d, 0x31, 0x30, 0x30, 0x2e, 0x68, 0x70, 0x70, 0x00
	.type		$str$25,@object
	.size		$str$25,(__unnamed_1 - $str$25)
$str$25:
        /*008d*/ 	.byte	0x28, 0x28, 0x75, 0x69, 0x6e, 0x74, 0x33, 0x32, 0x5f, 0x74, 0x28, 0x74, 0x68, 0x72, 0x65, 0x61
        /*009d*/ 	.byte	0x64, 0x49, 0x64, 0x78, 0x2e, 0x78, 0x29, 0x20, 0x2f, 0x20, 0x33, 0x32, 0x29, 0x20, 0x25, 0x20
        /*00ad*/ 	.byte	0x34, 0x29, 0x20, 0x3d, 0x3d, 0x20, 0x28, 0x28, 0x28, 0x74, 0x6d, 0x65, 0x6d, 0x5f, 0x61, 0x64
        /*00bd*/ 	.byte	0x64, 0x72, 0x20, 0x3e, 0x3e, 0x20, 0x31, 0x36, 0x29, 0x20, 0x2f, 0x20, 0x33, 0x32, 0x29, 0x20
        /*00cd*/ 	.byte	0x25, 0x20, 0x34, 0x29, 0x00
	.type		__unnamed_1,@object
	.size		__unnamed_1,(__unnamed_2 - __unnamed_1)
__unnamed_1:
        /*00d2*/ 	.byte	0x61, 0x75, 0x74, 0x6f, 0x20, 0x63, 0x75, 0x74, 0x65, 0x3a, 0x3a, 0x61, 0x73, 0x5f, 0x70, 0x6f
        /* <DEDUP_REMOVED lines=24> */
        /*0262*/ 	.byte	0x43, 0x3c, 0x38, 0x31, 0x39, 0x32, 0x3e, 0x3e, 0x3e, 0x3e, 0x5d, 0x00
	.type		__unnamed_2,@object
	.size		__unnamed_2,(.L_2 - __unnamed_2)
__unnamed_2:
        /* <DEDUP_REMOVED lines=42> */
        /*050e*/ 	.byte	0x3e, 0x3e, 0x3e, 0x3e, 0x5d, 0x00
.L_2:


//--------------------- .nv.shared._ZN7cutlass13device_kernelINS_4gemm6kernel13GemmUniversalIN4cute5tupleIJiiiiEEENS1_10collective13CollectiveMmaINS1_35MainloopSm100TmaUmmaWarpSpecializedILi4ELi2ELi4ENS5_IJNS4_1CILi2EEENSA_ILi1EEESC_EEEEENS5_IJNSA_ILi256EEENSA_ILi128EEESG_EEENS_12float_e5m2_tENS5_IJlSC_lEEESI_SJ_NS4_8TiledMMAINS4_8MMA_AtomIJNS4_10MMA_TraitsINS4_25SM100_MMA_F8F6F4_2x1SM_SSEJSI_SI_fSF_SG_NS4_17integral_constantINS4_4UMMA5MajorELSQ_0EEESR_NSO_INSP_7ScaleInELSS_0EEEST_EEEEEENS4_6LayoutINS5_IJSC_SC_SC_EEENS5_IJNSA_ILi0EEESY_SY_EEEEENS5_IJNS4_10UnderscoreES11_S11_EEEEENS4_18SM100_TMA_2SM_LOADENS4_14ComposedLayoutINS4_7SwizzleILi3ELi4ELi3EEENS4_18smem_ptr_flag_bitsILi8EEENSW_INS5_IJNSA_ILi8EEESG_EEENS5_IJSG_SC_EEEEEEEvNS4_8identityES14_S1E_vS1F_EENS_8epilogue10collective18CollectiveEpilogueINS1H_23Sm100TmaWarpSpecializedILi2ELi2ELi64ELb0ELb0EEEJNS5_IJSG_SG_SG_EEENS5_IJNSW_ISG_SC_EENSW_INSA_ILi64EEESC_EEEEESI_SJ_SI_SJ_NS1H_6fusion15FusionCallbacksIS1L_NS1R_17LinearCombinationISI_fSI_fLNS_15FloatRoundStyleE2EEES1M_S1Q_JEEENS4_5SM1004TMEM4LOAD26SM100_TMEM_LOAD_32dp32b64xENS4_13SM90_TMA_LOADENS15_INS16_ILi2ELi4ELi3EEES19_NSW_INS5_IJS1A_S1O_EEENS5_IJS1O_SC_EEEEEEENS4_39AutoVectorizingCopyWithAssumedAlignmentILi128EEENS4_14SM90_TMA_STOREES26_S28_S28_EEEvvEEEEvNT_6ParamsE --------------------------
	.section	.nv.shared._ZN7cutlass13device_kernelINS_4gemm6kernel13GemmUniversalIN4cute5tupleIJiiiiEEENS1_10collective13CollectiveMmaINS1_35MainloopSm100TmaUmmaWarpSpecializedILi4ELi2ELi4ENS5_IJNS4_1CILi2EEENSA_ILi1EEESC_EEEEENS5_IJNSA_ILi256EEENSA_ILi128EEESG_EEENS_12float_e5m2_tENS5_IJlSC_lEEESI_SJ_NS4_8TiledMMAINS4_8MMA_AtomIJNS4_10MMA_TraitsINS4_25SM100_MMA_F8F6F4_2x1SM_SSEJSI_SI_fSF_SG_NS4_17integral_constantINS4_4UMMA5MajorELSQ_0EEESR_NSO_INSP_7ScaleInELSS_0EEEST_EEEEEENS4_6LayoutINS5_IJSC_SC_SC_EEENS5_IJNSA_ILi0EEESY_SY_EEEEENS5_IJNS4_10UnderscoreES11_S11_EEEEENS4_18SM100_TMA_2SM_LOADENS4_14ComposedLayoutINS4_7SwizzleILi3ELi4ELi3EEENS4_18smem_ptr_flag_bitsILi8EEENSW_INS5_IJNSA_ILi8EEESG_EEENS5_IJSG_SC_EEEEEEEvNS4_8identityES14_S1E_vS1F_EENS_8epilogue10collective18CollectiveEpilogueINS1H_23Sm100TmaWarpSpecializedILi2ELi2ELi64ELb0ELb0EEEJNS5_IJSG_SG_SG_EEENS5_IJNSW_ISG_SC_EENSW_INSA_ILi64EEESC_EEEEESI_SJ_SI_SJ_NS1H_6fusion15FusionCallbacksIS1L_NS1R_17LinearCombinationISI_fSI_fLNS_15FloatRoundStyleE2EEES1M_S1Q_JEEENS4_5SM1004TMEM4LOAD26SM100_TMEM_LOAD_32dp32b64xENS4_13SM90_TMA_LOADENS15_INS16_ILi2ELi4ELi3EEES19_NSW_INS5_IJS1A_S1O_EEENS5_IJS1O_SC_EEEEEEENS4_39AutoVectorizingCopyWithAssumedAlignmentILi128EEENS4_14SM90_TMA_STOREES26_S28_S28_EEEvvEEEEvNT_6ParamsE,"aw",@nobits
	.sectionflags	@""
	.align	16
	.zero		1024


//--------------------- .nv.shared.reserved.0     --------------------------
	.section	.nv.shared.reserved.0,"aw",@nobits
	.weak		__nv_reservedSMEM_offset_0_alias
	.size		__nv_reservedSMEM_offset_0_alias, 0, 64
	.other		__nv_reservedSMEM_offset_0_alias,@"STO_CUDA_RESERVED_SHARED STV_DEFAULT"
__nv_reservedSMEM_offset_0_alias:
	.zero		0
.nv.shared.reserved.0:
	.zero		64
	.weak		__nv_reservedSMEM_tcgen05_partition
	.type		__nv_reservedSMEM_tcgen05_partition,@object
	.size		__nv_reservedSMEM_tcgen05_partition,(.L_0 - __nv_reservedSMEM_tcgen05_partition)
__nv_reservedSMEM_tcgen05_partition:
	.zero		32
.L_0:


//--------------------- .nv.global                --------------------------
	.section	.nv.global,"aw",@nobits
.nv.global:
	.type		_ZN39_INTERNAL_eb4f8b1a_4_k_cu_b355053c_98014cute1_E,@object
	.size		_ZN39_INTERNAL_eb4f8b1a_4_k_cu_b355053c_98014cute1_E,(_ZN39_INTERNAL_eb4f8b1a_4_k_cu_b355053c_98014cuda3std3__45__cpo6cbeginE - _ZN39_INTERNAL_eb4f8b1a_4_k_cu_b355053c_98014cute1_E)
_ZN39_INTERNAL_eb4f8b1a_4_k_cu_b355053c_98014cute1_E:
	.zero		1
	.type		_ZN39_INTERNAL_eb4f8b1a_4_k_cu_b355053c_98014cuda3std3__45__cpo6cbeginE,@object
	.size		_ZN39_INTERNAL_eb4f8b1a_4_k_cu_b355053c_98014cuda3std3__45__cpo6cbeginE,(_ZN39_INTERNAL_eb4f8b1a_4_k_cu_b355053c_98014cuda3std3__48in_placeE - _ZN39_INTERNAL_eb4f8b1a_4_k_cu_b355053c_98014cuda3std3__45__cpo6cbeginE)
_ZN39_INTERNAL_eb4f8b1a_4_k_cu_b355053c_98014cuda3std3__45__cpo6cbeginE:
	.zero		1
	.type		_ZN39_INTERNAL_eb4f8b1a_4_k_cu_b355053c_98014cuda3std3__48in_placeE,@object
	.size		_ZN39_INTERNAL_eb4f8b1a_4_k_cu_b355053c_98014cuda3std3__48in_placeE,(_ZN39_INTERNAL_eb4f8b1a_4_k_cu_b355053c_98014cuda3std6ranges3__45__cpo9iter_moveE - _ZN39_INTERNAL_eb4f8b1a_4_k_cu_b355053c_98014cuda3std3__48in_placeE)
_ZN39_INTERNAL_eb4f8b1a_4_k_cu_b355053c_98014cuda3std3__48in_placeE:
	.zero		1
	.type		_ZN39_INTERNAL_eb4f8b1a_4_k_cu_b355053c_98014cuda3std6ranges3__45__cpo9iter_moveE,@object
	.size		_ZN39_INTERNAL_eb4f8b1a_4_k_cu_b355053c_98014cuda3std6ranges3__45__cpo9iter_moveE,(_ZN39_INTERNAL_eb4f8b1a_4_k_cu_b355053c_98014cuda3std3__45__cpo5beginE - _ZN39_INTERNAL_eb4f8b1a_4_k_cu_b355053c_98014cuda3std6ranges3__45__cpo9iter_moveE)
_ZN39_INTERNAL_eb4f8b1a_4_k_cu_b355053c_98014cuda3std6ranges3__45__cpo9iter_moveE:
	.zero		1
	.type		_ZN39_INTERNAL_eb4f8b1a_4_k_cu_b355053c_98014cuda3std3__45__cpo5beginE,@object
	.size		_ZN39_INTERNAL_eb4f8b1a_4_k_cu_b355053c_98014cuda3std3__45__cpo5beginE,(_ZN39_INTERNAL_eb4f8b1a_4_k_cu_b355053c_98014cuda3std3__441_GLOBAL__N__eb4f8b1a_4_k_cu_b355053c_98016ignoreE - _ZN39_INTERNAL_eb4f8b1a_4_k_cu_b355053c_98014cuda3std3__45__cpo5beginE)
_ZN39_INTERNAL_eb4f8b1a_4_k_cu_b355053c_98014cuda3std3__45__cpo5beginE:
	.zero		1
	.type		_ZN39_INTERNAL_eb4f8b1a_4_k_cu_b355053c_98014cuda3std3__441_GLOBAL__N__eb4f8b1a_4_k_cu_b355053c_98016ignoreE,@object
	.size		_ZN39_INTERNAL_eb4f8b1a_4_k_cu_b355053c_98014cuda3std3__441_GLOBAL__N__eb4f8b1a_4_k_cu_b355053c_98016ignoreE,(_ZN39_INTERNAL_eb4f8b1a_4_k_cu_b355053c_98014cute7productE - _ZN39_INTERNAL_eb4f8b1a_4_k_cu_b355053c_98014cuda3std3__441_GLOBAL__N__eb4f8b1a_4_k_cu_b355053c_98016ignoreE)
_ZN39_INTERNAL_eb4f8b1a_4_k_cu_b355053c_98014cuda3std3__441_GLOBAL__N__eb4f8b1a_4_k_cu_b355053c_98016ignoreE:
	.zero		1
	.type		_ZN39_INTERNAL_eb4f8b1a_4_k_cu_b355053c_98014cute7productE,@object
	.size		_ZN39_INTERNAL_eb4f8b1a_4_k_cu_b355053c_98014cute7productE,(_ZN39_INTERNAL_eb4f8b1a_4_k_cu_b355053c_98014cuda3std3__45__cpo3endE - _ZN39_INTERNAL_eb4f8b1a_4_k_cu_b355053c_98014cute7productE)
_ZN39_INTERNAL_eb4f8b1a_4_k_cu_b355053c_98014cute7productE:
	.zero		1
	.type		_ZN39_INTERNAL_eb4f8b1a_4_k_cu_b355053c_98014cuda3std3__45__cpo3endE,@object
	.size		_ZN39_INTERNAL_eb4f8b1a_4_k_cu_b355053c_98014cuda3std3__45__cpo3endE,(_ZN39_INTERNAL_eb4f8b1a_4_k_cu_b355053c_98014cuda3std3__419piecewise_constructE - _ZN39_INTERNAL_eb4f8b1a_4_k_cu_b355053c_98014cuda3std3__45__cpo3endE)
_ZN39_INTERNAL_eb4f8b1a_4_k_cu_b355053c_98014cuda3std3__45__cpo3endE:
	.zero		1
	.type		_ZN39_INTERNAL_eb4f8b1a_4_k_cu_b355053c_98014cuda3std3__419piecewise_constructE,@object
	.size		_ZN39_INTERNAL_eb4f8b1a_4_k_cu_b355053c_98014cuda3std3__419piecewise_constructE,(_ZN39_INTERNAL_eb4f8b1a_4_k_cu_b355053c_98014cuda3std3__45__cpo4cendE - _ZN39_INTERNAL_eb4f8b1a_4_k_cu_b355053c_98014cuda3std3__419piecewise_constructE)
_ZN39_INTERNAL_eb4f8b1a_4_k_cu_b355053c_98014cuda3std3__419piecewise_constructE:
	.zero		1
	.type		_ZN39_INTERNAL_eb4f8b1a_4_k_cu_b355053c_98014cuda3std3__45__cpo4cendE,@object
	.size		_ZN39_INTERNAL_eb4f8b1a_4_k_cu_b355053c_98014cuda3std3__45__cpo4cendE,(_ZN39_INTERNAL_eb4f8b1a_4_k_cu_b355053c_98014cuda3std6ranges3__45__cpo4swapE - _ZN39_INTERNAL_eb4f8b1a_4_k_cu_b355053c_98014cuda3std3__45__cpo4cendE)
_ZN39_INTERNAL_eb4f8b1a_4_k_cu_b355053c_98014cuda3std3__45__cpo4cendE:
	.zero		1
	.type		_ZN39_INTERNAL_eb4f8b1a_4_k_cu_b355053c_98014cuda3std6ranges3__45__cpo4swapE,@object
	.size		_ZN39_INTERNAL_eb4f8b1a_4_k_cu_b355053c_98014cuda3std6ranges3__45__cpo4swapE,(.L_10 - _ZN39_INTERNAL_eb4f8b1a_4_k_cu_b355053c_98014cuda3std6ranges3__45__cpo4swapE)
_ZN39_INTERNAL_eb4f8b1a_4_k_cu_b355053c_98014cuda3std6ranges3__45__cpo4swapE:
	.zero		1
.L_10:


//--------------------- .nv.constant0._ZN7cutlass13device_kernelINS_4gemm6kernel13GemmUniversalIN4cute5tupleIJiiiiEEENS1_10collective13CollectiveMmaINS1_35MainloopSm100TmaUmmaWarpSpecializedILi4ELi2ELi4ENS5_IJNS4_1CILi2EEENSA_ILi1EEESC_EEEEENS5_IJNSA_ILi256EEENSA_ILi128EEESG_EEENS_12float_e5m2_tENS5_IJlSC_lEEESI_SJ_NS4_8TiledMMAINS4_8MMA_AtomIJNS4_10MMA_TraitsINS4_25SM100_MMA_F8F6F4_2x1SM_SSEJSI_SI_fSF_SG_NS4_17integral_constantINS4_4UMMA5MajorELSQ_0EEESR_NSO_INSP_7ScaleInELSS_0EEEST_EEEEEENS4_6LayoutINS5_IJSC_SC_SC_EEENS5_IJNSA_ILi0EEESY_SY_EEEEENS5_IJNS4_10UnderscoreES11_S11_EEEEENS4_18SM100_TMA_2SM_LOADENS4_14ComposedLayoutINS4_7SwizzleILi3ELi4ELi3EEENS4_18smem_ptr_flag_bitsILi8EEENSW_INS5_IJNSA_ILi8EEESG_EEENS5_IJSG_SC_EEEEEEEvNS4_8identityES14_S1E_vS1F_EENS_8epilogue10collective18CollectiveEpilogueINS1H_23Sm100TmaWarpSpecializedILi2ELi2ELi64ELb0ELb0EEEJNS5_IJSG_SG_SG_EEENS5_IJNSW_ISG_SC_EENSW_INSA_ILi64EEESC_EEEEESI_SJ_SI_SJ_NS1H_6fusion15FusionCallbacksIS1L_NS1R_17LinearCombinationISI_fSI_fLNS_15FloatRoundStyleE2EEES1M_S1Q_JEEENS4_5SM1004TMEM4LOAD26SM100_TMEM_LOAD_32dp32b64xENS4_13SM90_TMA_LOADENS15_INS16_ILi2ELi4ELi3EEES19_NSW_INS5_IJS1A_S1O_EEENS5_IJS1O_SC_EEEEEEENS4_39AutoVectorizingCopyWithAssumedAlignmentILi128EEENS4_14SM90_TMA_STOREES26_S28_S28_EEEvvEEEEvNT_6ParamsE --------------------------
	.section	.nv.constant0._ZN7cutlass13device_kernelINS_4gemm6kernel13GemmUniversalIN4cute5tupleIJiiiiEEENS1_10collective13CollectiveMmaINS1_35MainloopSm100TmaUmmaWarpSpecializedILi4ELi2ELi4ENS5_IJNS4_1CILi2EEENSA_ILi1EEESC_EEEEENS5_IJNSA_ILi256EEENSA_ILi128EEESG_EEENS_12float_e5m2_tENS5_IJlSC_lEEESI_SJ_NS4_8TiledMMAINS4_8MMA_AtomIJNS4_10MMA_TraitsINS4_25SM100_MMA_F8F6F4_2x1SM_SSEJSI_SI_fSF_SG_NS4_17integral_constantINS4_4UMMA5MajorELSQ_0EEESR_NSO_INSP_7ScaleInELSS_0EEEST_EEEEEENS4_6LayoutINS5_IJSC_SC_SC_EEENS5_IJNSA_ILi0EEESY_SY_EEEEENS5_IJNS4_10UnderscoreES11_S11_EEEEENS4_18SM100_TMA_2SM_LOADENS4_14ComposedLayoutINS4_7SwizzleILi3ELi4ELi3EEENS4_18smem_ptr_flag_bitsILi8EEENSW_INS5_IJNSA_ILi8EEESG_EEENS5_IJSG_SC_EEEEEEEvNS4_8identityES14_S1E_vS1F_EENS_8epilogue10collective18CollectiveEpilogueINS1H_23Sm100TmaWarpSpecializedILi2ELi2ELi64ELb0ELb0EEEJNS5_IJSG_SG_SG_EEENS5_IJNSW_ISG_SC_EENSW_INSA_ILi64EEESC_EEEEESI_SJ_SI_SJ_NS1H_6fusion15FusionCallbacksIS1L_NS1R_17LinearCombinationISI_fSI_fLNS_15FloatRoundStyleE2EEES1M_S1Q_JEEENS4_5SM1004TMEM4LOAD26SM100_TMEM_LOAD_32dp32b64xENS4_13SM90_TMA_LOADENS15_INS16_ILi2ELi4ELi3EEES19_NSW_INS5_IJS1A_S1O_EEENS5_IJS1O_SC_EEEEEEENS4_39AutoVectorizingCopyWithAssumedAlignmentILi128EEENS4_14SM90_TMA_STOREES26_S28_S28_EEEvvEEEEvNT_6ParamsE,"a",@progbits
	.sectionflags	@""
	.align	4
.nv.constant0._ZN7cutlass13device_kernelINS_4gemm6kernel13GemmUniversalIN4cute5tupleIJiiiiEEENS1_10collective13CollectiveMmaINS1_35MainloopSm100TmaUmmaWarpSpecializedILi4ELi2ELi4ENS5_IJNS4_1CILi2EEENSA_ILi1EEESC_EEEEENS5_IJNSA_ILi256EEENSA_ILi128EEESG_EEENS_12float_e5m2_tENS5_IJlSC_lEEESI_SJ_NS4_8TiledMMAINS4_8MMA_AtomIJNS4_10MMA_TraitsINS4_25SM100_MMA_F8F6F4_2x1SM_SSEJSI_SI_fSF_SG_NS4_17integral_constantINS4_4UMMA5MajorELSQ_0EEESR_NSO_INSP_7ScaleInELSS_0EEEST_EEEEEENS4_6LayoutINS5_IJSC_SC_SC_EEENS5_IJNSA_ILi0EEESY_SY_EEEEENS5_IJNS4_10UnderscoreES11_S11_EEEEENS4_18SM100_TMA_2SM_LOADENS4_14ComposedLayoutINS4_7SwizzleILi3ELi4ELi3EEENS4_18smem_ptr_flag_bitsILi8EEENSW_INS5_IJNSA_ILi8EEESG_EEENS5_IJSG_SC_EEEEEEEvNS4_8identityES14_S1E_vS1F_EENS_8epilogue10collective18CollectiveEpilogueINS1H_23Sm100TmaWarpSpecializedILi2ELi2ELi64ELb0ELb0EEEJNS5_IJSG_SG_SG_EEENS5_IJNSW_ISG_SC_EENSW_INSA_ILi64EEESC_EEEEESI_SJ_SI_SJ_NS1H_6fusion15FusionCallbacksIS1L_NS1R_17LinearCombinationISI_fSI_fLNS_15FloatRoundStyleE2EEES1M_S1Q_JEEENS4_5SM1004TMEM4LOAD26SM100_TMEM_LOAD_32dp32b64xENS4_13SM90_TMA_LOADENS15_INS16_ILi2ELi4ELi3EEES19_NSW_INS5_IJS1A_S1O_EEENS5_IJS1O_SC_EEEEEEENS4_39AutoVectorizingCopyWithAssumedAlignmentILi128EEENS4_14SM90_TMA_STOREES26_S28_S28_EEEvvEEEEvNT_6ParamsE:
	.zero		2944


//--------------------- SYMBOLS --------------------------

	.type		.nv.reservedSmem.offset0,@object
	.size		.nv.reservedSmem.offset0,0x4
	.type		.nv.reservedSmem.cap,@object
	.size		.nv.reservedSmem.cap,0x4
	.type		__assertfail,@function
